// auto-generated by cutlass_sweep.gemm — config: {"arch": "sm_90", "cluster_m": 1, "cluster_n": 1, "dtype": "fp16", "dtype_b": "fp16", "layout": "nt", "stages": 0, "tile_k": 256, "tile_m": 128, "tile_n": 48}
#include "cutlass/cutlass.h"
#include "cutlass/gemm/collective/collective_builder.hpp"
#include "cutlass/gemm/device/gemm_universal_adapter.h"
#include "cutlass/gemm/kernel/gemm_universal.hpp"
#include "cutlass/epilogue/collective/collective_builder.hpp"

using ElemA = cutlass::half_t;
using ElemB = cutlass::half_t;
using ElemCD = cutlass::half_t;
using Acc  = float;
using TileShape    = cute::Shape<cute::_128, cute::_48, cute::_256>;
using ClusterShape = cute::Shape<cute::_1, cute::_1, cute::_1>;

using CollectiveEpilogue = typename cutlass::epilogue::collective::CollectiveBuilder<
    cutlass::arch::Sm90, cutlass::arch::OpClassTensorOp,
    TileShape, ClusterShape,
    cutlass::epilogue::collective::EpilogueTileAuto,
    Acc, Acc,
    ElemCD, cutlass::layout::RowMajor, 128 / cutlass::sizeof_bits<ElemCD>::value,
    ElemCD, cutlass::layout::RowMajor, 128 / cutlass::sizeof_bits<ElemCD>::value,
    cutlass::epilogue::collective::EpilogueScheduleAuto
  >::CollectiveOp;

using CollectiveMainloop = typename cutlass::gemm::collective::CollectiveBuilder<
    cutlass::arch::Sm90, cutlass::arch::OpClassTensorOp,
    ElemA, cutlass::layout::RowMajor, 128 / cutlass::sizeof_bits<ElemA>::value,
    ElemB, cutlass::layout::ColumnMajor, 128 / cutlass::sizeof_bits<ElemB>::value,
    Acc,
    TileShape, ClusterShape,
    cutlass::gemm::collective::StageCountAutoCarveout<static_cast<int>(sizeof(typename CollectiveEpilogue::SharedStorage))>,
    cutlass::gemm::collective::KernelScheduleAuto
  >::CollectiveOp;

using GemmKernel = cutlass::gemm::kernel::GemmUniversal<
    cute::Shape<int,int,int,int>,
    CollectiveMainloop,
    CollectiveEpilogue
>;
using Gemm = cutlass::gemm::device::GemmUniversalAdapter<GemmKernel>;

// Force the device kernel symbol into the cubin without needing a host main.
auto* _anchor = &cutlass::device_kernel<GemmKernel>;


// ===== COMPILED SASS (sm_90a) =====

	.target	sm_90a

	.elftype	@"ET_EXEC"


//--------------------- .note.nv.tkinfo           --------------------------
	.section	.note.nv.tkinfo,"",@"SHT_NOTE"
	.sectionflags	@"SHF_NOTE_NV_TKINFO"
	.tkinfo
        /*0018*/ 	.word	0x00000002
        /*0030*/ 	.string	""
        /*0030*/ 	.string	"ptxas"
        /*0030*/ 	.string	"Cuda compilation tools, release 13.0, V13.0.88"
        /*0030*/ 	.string	"Build cuda_13.0.r13.0/compiler.36424714_0"
        /*0030*/ 	.string	"-arch sm_90a -m 64 "



//--------------------- .note.nv.cuinfo           --------------------------
	.section	.note.nv.cuinfo,"",@"SHT_NOTE"
	.sectionflags	@"SHF_NOTE_NV_CUINFO"
        /*0018*/ 	.short	0x0002
        /*001a*/ 	.short	0x005a
        /*001c*/ 	.short	0x0082
	.zero		2


//--------------------- .nv.info                  --------------------------
	.section	.nv.info,"",@"SHT_CUDA_INFO"
	.align	4


	//----- nvinfo : EIATTR_REGCOUNT
	.align		4
        /*0000*/ 	.byte	0x04, 0x2f
        /*0002*/ 	.short	(.L_15 - .L_14)
	.align		4
.L_14:
        /*0004*/ 	.word	index@(_ZN7cutlass13device_kernelINS_4gemm6kernel13GemmUniversalIN4cute5tupleIJiiiiEEENS1_10collective13CollectiveMmaINS1_34MainloopSm90TmaGmmaWarpSpecializedILi2ENS5_IJNS4_1CILi1EEESB_SB_EEENS1_35KernelTmaWarpSpecializedCooperativeEEENS5_IJNSA_ILi128EEENSA_ILi48EEENSA_ILi256EEEEEENS_6half_tENS5_IJlSB_lEEESJ_SK_NS4_8TiledMMAINS4_8MMA_AtomIJNS4_4SM904GMMA25MMA_64x16x16_F32F16F16_SSILNSO_5MajorE0ELSQ_0ELNSO_7ScaleInE1ELSR_1EEEEEENS4_6LayoutINS5_IJNSA_ILi2EEESB_SB_EEENS5_IJSB_NSA_ILi0EEESX_EEEEENS5_IJNS4_10UnderscoreES10_S10_EEEEENS4_13SM90_TMA_LOADENS4_14ComposedLayoutINS4_7SwizzleILi3ELi4ELi3EEENS4_18smem_ptr_flag_bitsILi16EEENSU_INS5_IJNSA_ILi8EEENSA_ILi64EEEEEENS5_IJS1A_SB_EEEEEEEvNS4_8identityES13_S1E_vS1F_EENS_8epilogue10collective6detail29Sm90TmaWarpSpecializedAdapterINS1I_15DefaultEpilogueISJ_SK_SK_NS1H_6thread17LinearCombinationISJ_Li1EffLNS1M_9ScaleType4KindE0ELNS_15FloatRoundStyleE2ESJ_EENS1_15EpilogueDefaultEEEEEvvEEEEvNT_6ParamsE)
        /*0008*/ 	.word	0x000000a8


	//----- nvinfo : EIATTR_FRAME_SIZE
	.align		4
.L_15:
        /*000c*/ 	.byte	0x04, 0x11
        /*000e*/ 	.short	(.L_17 - .L_16)
	.align		4
.L_16:
        /*0010*/ 	.word	index@(_ZN7cutlass13device_kernelINS_4gemm6kernel13GemmUniversalIN4cute5tupleIJiiiiEEENS1_10collective13CollectiveMmaINS1_34MainloopSm90TmaGmmaWarpSpecializedILi2ENS5_IJNS4_1CILi1EEESB_SB_EEENS1_35KernelTmaWarpSpecializedCooperativeEEENS5_IJNSA_ILi128EEENSA_ILi48EEENSA_ILi256EEEEEENS_6half_tENS5_IJlSB_lEEESJ_SK_NS4_8TiledMMAINS4_8MMA_AtomIJNS4_4SM904GMMA25MMA_64x16x16_F32F16F16_SSILNSO_5MajorE0ELSQ_0ELNSO_7ScaleInE1ELSR_1EEEEEENS4_6LayoutINS5_IJNSA_ILi2EEESB_SB_EEENS5_IJSB_NSA_ILi0EEESX_EEEEENS5_IJNS4_10UnderscoreES10_S10_EEEEENS4_13SM90_TMA_LOADENS4_14ComposedLayoutINS4_7SwizzleILi3ELi4ELi3EEENS4_18smem_ptr_flag_bitsILi16EEENSU_INS5_IJNSA_ILi8EEENSA_ILi64EEEEEENS5_IJS1A_SB_EEEEEEEvNS4_8identityES13_S1E_vS1F_EENS_8epilogue10collective6detail29Sm90TmaWarpSpecializedAdapterINS1I_15DefaultEpilogueISJ_SK_SK_NS1H_6thread17LinearCombinationISJ_Li1EffLNS1M_9ScaleType4KindE0ELNS_15FloatRoundStyleE2ESJ_EENS1_15EpilogueDefaultEEEEEvvEEEEvNT_6ParamsE)
        /*0014*/ 	.word	0x00000000


	//----- nvinfo : EIATTR_MIN_STACK_SIZE
	.align		4
.L_17:
        /*0018*/ 	.byte	0x04, 0x12
        /*001a*/ 	.short	(.L_19 - .L_18)
	.align		4
.L_18:
        /*001c*/ 	.word	index@(_ZN7cutlass13device_kernelINS_4gemm6kernel13GemmUniversalIN4cute5tupleIJiiiiEEENS1_10collective13CollectiveMmaINS1_34MainloopSm90TmaGmmaWarpSpecializedILi2ENS5_IJNS4_1CILi1EEESB_SB_EEENS1_35KernelTmaWarpSpecializedCooperativeEEENS5_IJNSA_ILi128EEENSA_ILi48EEENSA_ILi256EEEEEENS_6half_tENS5_IJlSB_lEEESJ_SK_NS4_8TiledMMAINS4_8MMA_AtomIJNS4_4SM904GMMA25MMA_64x16x16_F32F16F16_SSILNSO_5MajorE0ELSQ_0ELNSO_7ScaleInE1ELSR_1EEEEEENS4_6LayoutINS5_IJNSA_ILi2EEESB_SB_EEENS5_IJSB_NSA_ILi0EEESX_EEEEENS5_IJNS4_10UnderscoreES10_S10_EEEEENS4_13SM90_TMA_LOADENS4_14ComposedLayoutINS4_7SwizzleILi3ELi4ELi3EEENS4_18smem_ptr_flag_bitsILi16EEENSU_INS5_IJNSA_ILi8EEENSA_ILi64EEEEEENS5_IJS1A_SB_EEEEEEEvNS4_8identityES13_S1E_vS1F_EENS_8epilogue10collective6detail29Sm90TmaWarpSpecializedAdapterINS1I_15DefaultEpilogueISJ_SK_SK_NS1H_6thread17LinearCombinationISJ_Li1EffLNS1M_9ScaleType4KindE0ELNS_15FloatRoundStyleE2ESJ_EENS1_15EpilogueDefaultEEEEEvvEEEEvNT_6ParamsE)
        /*0020*/ 	.word	0x00000000
.L_19:


//--------------------- .nv.compat                --------------------------
	.section	.nv.compat,"",@"SHT_CUDA_COMPAT_INFO"
	.align	4
        /*0000*/ 	.byte	0x02, 0x09, 0x01, 0x00, 0x02, 0x02, 0x04, 0x00, 0x02, 0x05, 0x05, 0x00, 0x03, 0x07, 0x01, 0x01
        /*0010*/ 	.byte	0x02, 0x03, 0x01, 0x00, 0x02, 0x06, 0x01, 0x00, 0x04, 0x0b, 0x08, 0x00, 0x00, 0x00, 0x00, 0x00
        /*0020*/ 	.byte	0x00, 0x00, 0x00, 0x00


//--------------------- .nv.info._ZN7cutlass13device_kernelINS_4gemm6kernel13GemmUniversalIN4cute5tupleIJiiiiEEENS1_10collective13CollectiveMmaINS1_34MainloopSm90TmaGmmaWarpSpecializedILi2ENS5_IJNS4_1CILi1EEESB_SB_EEENS1_35KernelTmaWarpSpecializedCooperativeEEENS5_IJNSA_ILi128EEENSA_ILi48EEENSA_ILi256EEEEEENS_6half_tENS5_IJlSB_lEEESJ_SK_NS4_8TiledMMAINS4_8MMA_AtomIJNS4_4SM904GMMA25MMA_64x16x16_F32F16F16_SSILNSO_5MajorE0ELSQ_0ELNSO_7ScaleInE1ELSR_1EEEEEENS4_6LayoutINS5_IJNSA_ILi2EEESB_SB_EEENS5_IJSB_NSA_ILi0EEESX_EEEEENS5_IJNS4_10UnderscoreES10_S10_EEEEENS4_13SM90_TMA_LOADENS4_14ComposedLayoutINS4_7SwizzleILi3ELi4ELi3EEENS4_18smem_ptr_flag_bitsILi16EEENSU_INS5_IJNSA_ILi8EEENSA_ILi64EEEEEENS5_IJS1A_SB_EEEEEEEvNS4_8identityES13_S1E_vS1F_EENS_8epilogue10collective6detail29Sm90TmaWarpSpecializedAdapterINS1I_15DefaultEpilogueISJ_SK_SK_NS1H_6thread17LinearCombinationISJ_Li1EffLNS1M_9ScaleType4KindE0ELNS_15FloatRoundStyleE2ESJ_EENS1_15EpilogueDefaultEEEEEvvEEEEvNT_6ParamsE --------------------------
	.section	.nv.info._ZN7cutlass13device_kernelINS_4gemm6kernel13GemmUniversalIN4cute5tupleIJiiiiEEENS1_10collective13CollectiveMmaINS1_34MainloopSm90TmaGmmaWarpSpecializedILi2ENS5_IJNS4_1CILi1EEESB_SB_EEENS1_35KernelTmaWarpSpecializedCooperativeEEENS5_IJNSA_ILi128EEENSA_ILi48EEENSA_ILi256EEEEEENS_6half_tENS5_IJlSB_lEEESJ_SK_NS4_8TiledMMAINS4_8MMA_AtomIJNS4_4SM904GMMA25MMA_64x16x16_F32F16F16_SSILNSO_5MajorE0ELSQ_0ELNSO_7ScaleInE1ELSR_1EEEEEENS4_6LayoutINS5_IJNSA_ILi2EEESB_SB_EEENS5_IJSB_NSA_ILi0EEESX_EEEEENS5_IJNS4_10UnderscoreES10_S10_EEEEENS4_13SM90_TMA_LOADENS4_14ComposedLayoutINS4_7SwizzleILi3ELi4ELi3EEENS4_18smem_ptr_flag_bitsILi16EEENSU_INS5_IJNSA_ILi8EEENSA_ILi64EEEEEENS5_IJS1A_SB_EEEEEEEvNS4_8identityES13_S1E_vS1F_EENS_8epilogue10collective6detail29Sm90TmaWarpSpecializedAdapterINS1I_15DefaultEpilogueISJ_SK_SK_NS1H_6thread17LinearCombinationISJ_Li1EffLNS1M_9ScaleType4KindE0ELNS_15FloatRoundStyleE2ESJ_EENS1_15EpilogueDefaultEEEEEvvEEEEvNT_6ParamsE,"",@"SHT_CUDA_INFO"
	.sectionflags	@""
	.align	4


	//----- nvinfo : EIATTR_CUDA_API_VERSION
	.align		4
        /*0000*/ 	.byte	0x04, 0x37
        /*0002*/ 	.short	(.L_21 - .L_20)
.L_20:
        /*0004*/ 	.word	0x00000082


	//----- nvinfo : EIATTR_KPARAM_INFO
	.align		4
.L_21:
        /*0008*/ 	.byte	0x04, 0x17
        /*000a*/ 	.short	(.L_23 - .L_22)
.L_22:
        /*000c*/ 	.word	0x00000000
        /*0010*/ 	.short	0x0000
        /*0012*/ 	.short	0x0070
        /*0014*/ 	.byte	0x00, 0xf0, 0x01, 0x10


	//----- nvinfo : EIATTR_SPARSE_MMA_MASK
	.align		4
.L_23:
        /*0018*/ 	.byte	0x03, 0x50
        /*001a*/ 	.short	0x0000


	//----- nvinfo : EIATTR_MAXREG_COUNT
	.align		4
        /*001c*/ 	.byte	0x03, 0x1b
        /*001e*/ 	.short	0x00a8


	//----- nvinfo : EIATTR_NUM_BARRIERS
	.align		4
        /*0020*/ 	.byte	0x02, 0x4c
        /*0022*/ 	.byte	0x01
	.zero		1


	//----- nvinfo : EIATTR_EXTERNS
	.align		4
        /*0024*/ 	.byte	0x04, 0x0f
        /*0026*/ 	.short	(.L_25 - .L_24)


	//   ....[0]....
	.align		4
.L_24:
        /*0028*/ 	.word	index@(__assertfail)


	//----- nvinfo : EIATTR_MERCURY_ISA_VERSION
	.align		4
.L_25:
        /*002c*/ 	.byte	0x03, 0x5f
        /*002e*/ 	.short	0x0101


	//----- nvinfo : EIATTR_INT_WARP_WIDE_INSTR_OFFSETS
	.align		4
        /*0030*/ 	.byte	0x04, 0x31
        /*0032*/ 	.short	(.L_27 - .L_26)


	//   ....[0]....
.L_26:
        /*0034*/ 	.word	0x00000370


	//   ....[1]....
        /*0038*/ 	.word	0x000003a0


	//   ....[2]....
        /*003c*/ 	.word	0x00000480


	//----- nvinfo : EIATTR_COOP_GROUP_MASK_REGIDS
	.align		4
.L_27:
        /*0040*/ 	.byte	0x04, 0x29
        /*0042*/ 	.short	(.L_29 - .L_28)


	//   ....[0]....
.L_28:
        /*0044*/ 	.word	0xffffffff


	//   ....[1]....
        /*0048*/ 	.word	0xffffffff


	//   ....[2]....
        /*004c*/ 	.word	0xffffffff


	//   ....[3]....
        /*0050*/ 	.word	0xffffffff


	//   ....[4]....
        /*0054*/ 	.word	0xffffffff


	//----- nvinfo : EIATTR_COOP_GROUP_INSTR_OFFSETS
	.align		4
.L_29:
        /*0058*/ 	.byte	0x04, 0x28
        /*005a*/ 	.short	(.L_31 - .L_30)


	//   ....[0]....
.L_30:
        /*005c*/ 	.word	0x00000060


	//   ....[1]....
        /*0060*/ 	.word	0x00000070


	//   ....[2]....
        /*0064*/ 	.word	0x00000130


	//   ....[3]....
        /*0068*/ 	.word	0x00000280


	//   ....[4]....
        /*006c*/ 	.word	0x00000f30


	//----- nvinfo : EIATTR_REG_RECONFIG
	.align		4
.L_31:
        /*0070*/ 	.byte	0x01, 0x54
	.zero		2


	//----- nvinfo : EIATTR_SYSCALL_OFFSETS
	.align		4
        /*0074*/ 	.byte	0x04, 0x46
        /*0076*/ 	.short	(.L_33 - .L_32)


	//   ....[0]....
.L_32:
        /*0078*/ 	.word	0x000010f0


	//----- nvinfo : EIATTR_MBARRIER_INSTR_OFFSETS
	.align		4
.L_33:
        /*007c*/ 	.byte	0x04, 0x39
        /*007e*/ 	.short	(.L_35 - .L_34)


	//   ....[0]....
.L_34:
        /*0080*/ 	.word	0x00000230
        /*0084*/ 	.word	0x000000ff
        /*0088*/ 	.word	0x00000000
        /*008c*/ 	.short	0x0100
        /*008e*/ 	.byte	0x08
	.zero		1


	//   ....[1]....
        /*0090*/ 	.word	0x00000240
        /*0094*/ 	.word	0x000000ff
        /*0098*/ 	.word	0x00000010
        /*009c*/ 	.short	0x0100
        /*009e*/ 	.byte	0x08
	.zero		1


	//   ....[2]....
        /*00a0*/ 	.word	0x00000250
        /*00a4*/ 	.word	0x000000ff
        /*00a8*/ 	.word	0x00000008
        /*00ac*/ 	.short	0x0100
        /*00ae*/ 	.byte	0x08
	.zero		1


	//   ....[3]....
        /*00b0*/ 	.word	0x00000260
        /*00b4*/ 	.word	0x000000ff
        /*00b8*/ 	.word	0x00000018
        /*00bc*/ 	.short	0x0100
        /*00be*/ 	.byte	0x08
	.zero		1


	//   ....[4]....
        /*00c0*/ 	.word	0x000004f0
        /*00c4*/ 	.word	0x000000ff
        /*00c8*/ 	.word	0x00000030
        /*00cc*/ 	.short	0x0100
        /*00ce*/ 	.byte	0x06
	.zero		1


	//   ....[5]....
        /*00d0*/ 	.word	0x00000550
        /*00d4*/ 	.word	0x000000ff
        /*00d8*/ 	.word	0x00000038
        /*00dc*/ 	.short	0x0100
        /*00de*/ 	.byte	0x06
	.zero		1


	//   ....[6]....
        /*00e0*/ 	.word	0x00001170
        /*00e4*/ 	.word	0x00000003
        /*00e8*/ 	.word	0x00000000
        /*00ec*/ 	.short	0x010a
        /*00ee*/ 	.byte	0x3f
	.zero		1


	//   ....[7]....
        /*00f0*/ 	.word	0x000011b0
        /*00f4*/ 	.word	0x00000003
        /*00f8*/ 	.word	0x00000000
        /*00fc*/ 	.short	0x010a
        /*00fe*/ 	.byte	0x3f
	.zero		1


	//   ....[8]....
        /*0100*/ 	.word	0x000026b0
        /*0104*/ 	.word	0x000000ff
        /*0108*/ 	.word	0x00000000
        /*010c*/ 	.short	0x010a
        /*010e*/ 	.byte	0x09
	.zero		1


	//   ....[9]....
        /*0110*/ 	.word	0x000026f0
        /*0114*/ 	.word	0x000000ff
        /*0118*/ 	.word	0x00000000
        /*011c*/ 	.short	0x010a
        /*011e*/ 	.byte	0x09
	.zero		1


	//   ....[10]....
        /*0120*/ 	.word	0x00003ab0
        /*0124*/ 	.word	0x000000ff
        /*0128*/ 	.word	0x00000000
        /*012c*/ 	.short	0x0101
        /*012e*/ 	.byte	0x08
	.zero		1


	//   ....[11]....
        /*0130*/ 	.word	0x00003c90
        /*0134*/ 	.word	0x000000ff
        /*0138*/ 	.word	0x00000000
        /*013c*/ 	.short	0x0101
        /*013e*/ 	.byte	0x04
	.zero		1


	//   ....[12]....
        /*0140*/ 	.word	0x000069a0
        /*0144*/ 	.word	0x0000000c
        /*0148*/ 	.word	0x00000010
        /*014c*/ 	.short	0x010a
        /*014e*/ 	.byte	0x3f
	.zero		1


	//   ....[13]....
        /*0150*/ 	.word	0x00006f80
        /*0154*/ 	.word	0x00000005
        /*0158*/ 	.word	0x00000038
        /*015c*/ 	.short	0x0101
        /*015e*/ 	.byte	0x3f
	.zero		1


	//   ....[14]....
        /*0160*/ 	.word	0x00007680
        /*0164*/ 	.word	0x00000007
        /*0168*/ 	.word	0x00000000
        /*016c*/ 	.short	0x010a
        /*016e*/ 	.byte	0x3f
	.zero		1


	//   ....[15]....
        /*0170*/ 	.word	0x00007700
        /*0174*/ 	.word	0x00000005
        /*0178*/ 	.word	0x00000000
        /*017c*/ 	.short	0x010a
        /*017e*/ 	.byte	0x3f
	.zero		1


	//   ....[16]....
        /*0180*/ 	.word	0x00007760
        /*0184*/ 	.word	0x00000003
        /*0188*/ 	.word	0x00000000
        /*018c*/ 	.short	0x010a
        /*018e*/ 	.byte	0x3f
	.zero		1


	//   ....[17]....
        /*0190*/ 	.word	0x000077c0
        /*0194*/ 	.word	0x00000004
        /*0198*/ 	.word	0x00000000
        /*019c*/ 	.short	0x010a
        /*019e*/ 	.byte	0x3f
	.zero		1


	//   ....[18]....
        /*01a0*/ 	.word	0x00007890
        /*01a4*/ 	.word	0x0000000c
        /*01a8*/ 	.word	0x00000010
        /*01ac*/ 	.short	0x010a
        /*01ae*/ 	.byte	0x3f
	.zero		1


	//   ....[19]....
        /*01b0*/ 	.word	0x00007960
        /*01b4*/ 	.word	0x00000007
        /*01b8*/ 	.word	0x00000000
        /*01bc*/ 	.short	0x010a
        /*01be*/ 	.byte	0x3f
	.zero		1


	//----- nvinfo : EIATTR_NUM_MBARRIERS
	.align		4
.L_35:
        /*01c0*/ 	.byte	0x03, 0x38
        /*01c2*/ 	.short	0x0006


	//----- nvinfo : EIATTR_EXIT_INSTR_OFFSETS
	.align		4
        /*01c4*/ 	.byte	0x04, 0x1c
        /*01c6*/ 	.short	(.L_37 - .L_36)


	//   ....[0]....
.L_36:
        /*01c8*/ 	.word	0x000005a0


	//   ....[1]....
        /*01cc*/ 	.word	0x00000e60


	//   ....[2]....
        /*01d0*/ 	.word	0x00006010


	//   ....[3]....
        /*01d4*/ 	.word	0x00006640


	//   ....[4]....
        /*01d8*/ 	.word	0x00007750


	//----- nvinfo : EIATTR_MAX_THREADS
	.align		4
.L_37:
        /*01dc*/ 	.byte	0x04, 0x05
        /*01de*/ 	.short	(.L_39 - .L_38)
.L_38:
        /*01e0*/ 	.word	0x00000180
        /*01e4*/ 	.word	0x00000001
        /*01e8*/ 	.word	0x00000001


	//----- nvinfo : EIATTR_CRS_STACK_SIZE
	.align		4
.L_39:
        /*01ec*/ 	.byte	0x04, 0x1e
        /*01ee*/ 	.short	(.L_41 - .L_40)
.L_40:
        /*01f0*/ 	.word	0x00000000


	//----- nvinfo : EIATTR_CBANK_PARAM_SIZE
	.align		4
.L_41:
        /*01f4*/ 	.byte	0x03, 0x19
        /*01f6*/ 	.short	0x0470


	//----- nvinfo : EIATTR_PARAM_CBANK
	.align		4
        /*01f8*/ 	.byte	0x04, 0x0a
        /*01fa*/ 	.short	(.L_43 - .L_42)
	.align		4
.L_42:
        /*01fc*/ 	.word	index@(.nv.constant0._ZN7cutlass13device_kernelINS_4gemm6kernel13GemmUniversalIN4cute5tupleIJiiiiEEENS1_10collective13CollectiveMmaINS1_34MainloopSm90TmaGmmaWarpSpecializedILi2ENS5_IJNS4_1CILi1EEESB_SB_EEENS1_35KernelTmaWarpSpecializedCooperativeEEENS5_IJNSA_ILi128EEENSA_ILi48EEENSA_ILi256EEEEEENS_6half_tENS5_IJlSB_lEEESJ_SK_NS4_8TiledMMAINS4_8MMA_AtomIJNS4_4SM904GMMA25MMA_64x16x16_F32F16F16_SSILNSO_5MajorE0ELSQ_0ELNSO_7ScaleInE1ELSR_1EEEEEENS4_6LayoutINS5_IJNSA_ILi2EEESB_SB_EEENS5_IJSB_NSA_ILi0EEESX_EEEEENS5_IJNS4_10UnderscoreES10_S10_EEEEENS4_13SM90_TMA_LOADENS4_14ComposedLayoutINS4_7SwizzleILi3ELi4ELi3EEENS4_18smem_ptr_flag_bitsILi16EEENSU_INS5_IJNSA_ILi8EEENSA_ILi64EEEEEENS5_IJS1A_SB_EEEEEEEvNS4_8identityES13_S1E_vS1F_EENS_8epilogue10collective6detail29Sm90TmaWarpSpecializedAdapterINS1I_15DefaultEpilogueISJ_SK_SK_NS1H_6thread17LinearCombinationISJ_Li1EffLNS1M_9ScaleType4KindE0ELNS_15FloatRoundStyleE2ESJ_EENS1_15EpilogueDefaultEEEEEvvEEEEvNT_6ParamsE)
        /*0200*/ 	.short	0x0210
        /*0202*/ 	.short	0x0470


	//----- nvinfo : EIATTR_SW_WAR
	.align		4
.L_43:
        /*0204*/ 	.byte	0x04, 0x36
        /*0206*/ 	.short	(.L_45 - .L_44)
.L_44:
        /*0208*/ 	.word	0x00000008
.L_45:


//--------------------- .nv.callgraph             --------------------------
	.section	.nv.callgraph,"",@"SHT_CUDA_CALLGRAPH"
	.align	4
	.sectionentsize	8
	.align		4
        /*0000*/ 	.word	0x00000000
	.align		4
        /*0004*/ 	.word	0xffffffff
	.align		4
        /*0008*/ 	.word	index@(_ZN7cutlass13device_kernelINS_4gemm6kernel13GemmUniversalIN4cute5tupleIJiiiiEEENS1_10collective13CollectiveMmaINS1_34MainloopSm90TmaGmmaWarpSpecializedILi2ENS5_IJNS4_1CILi1EEESB_SB_EEENS1_35KernelTmaWarpSpecializedCooperativeEEENS5_IJNSA_ILi128EEENSA_ILi48EEENSA_ILi256EEEEEENS_6half_tENS5_IJlSB_lEEESJ_SK_NS4_8TiledMMAINS4_8MMA_AtomIJNS4_4SM904GMMA25MMA_64x16x16_F32F16F16_SSILNSO_5MajorE0ELSQ_0ELNSO_7ScaleInE1ELSR_1EEEEEENS4_6LayoutINS5_IJNSA_ILi2EEESB_SB_EEENS5_IJSB_NSA_ILi0EEESX_EEEEENS5_IJNS4_10UnderscoreES10_S10_EEEEENS4_13SM90_TMA_LOADENS4_14ComposedLayoutINS4_7SwizzleILi3ELi4ELi3EEENS4_18smem_ptr_flag_bitsILi16EEENSU_INS5_IJNSA_ILi8EEENSA_ILi64EEEEEENS5_IJS1A_SB_EEEEEEEvNS4_8identityES13_S1E_vS1F_EENS_8epilogue10collective6detail29Sm90TmaWarpSpecializedAdapterINS1I_15DefaultEpilogueISJ_SK_SK_NS1H_6thread17LinearCombinationISJ_Li1EffLNS1M_9ScaleType4KindE0ELNS_15FloatRoundStyleE2ESJ_EENS1_15EpilogueDefaultEEEEEvvEEEEvNT_6ParamsE)
	.align		4
        /*000c*/ 	.word	index@(__assertfail)
	.align		4
        /*0010*/ 	.word	0x00000000
	.align		4
        /*0014*/ 	.word	0xfffffffe
	.align		4
        /*0018*/ 	.word	0x00000000
	.align		4
        /*001c*/ 	.word	0xfffffffd
	.align		4
        /*0020*/ 	.word	0x00000000
	.align		4
        /*0024*/ 	.word	0xfffffffc


//--------------------- .nv.constant4             --------------------------
	.section	.nv.constant4,"a",@progbits
	.align	8
	.align		8
.nv.constant4:
        /*0000*/ 	.dword	__assertfail
	.align		8
        /*0008*/ 	.dword	__unnamed_1
	.align		8
        /*0010*/ 	.dword	_ZN39_INTERNAL_32bb4fc5_4_k_cu_427f554c_55454cuda3std3__45__cpo5beginE
	.align		8
        /*0018*/ 	.dword	_ZN39_INTERNAL_32bb4fc5_4_k_cu_427f554c_55454cuda3std3__45__cpo3endE
	.align		8
        /*0020*/ 	.dword	_ZN39_INTERNAL_32bb4fc5_4_k_cu_427f554c_55454cuda3std3__45__cpo6cbeginE
	.align		8
        /*0028*/ 	.dword	_ZN39_INTERNAL_32bb4fc5_4_k_cu_427f554c_55454cuda3std3__45__cpo4cendE
	.align		8
        /*0030*/ 	.dword	_ZN39_INTERNAL_32bb4fc5_4_k_cu_427f554c_55454cuda3std3__441_GLOBAL__N__32bb4fc5_4_k_cu_427f554c_55456ignoreE
	.align		8
        /*0038*/ 	.dword	_ZN39_INTERNAL_32bb4fc5_4_k_cu_427f554c_55454cuda3std3__419piecewise_constructE
	.align		8
        /*0040*/ 	.dword	_ZN39_INTERNAL_32bb4fc5_4_k_cu_427f554c_55454cuda3std3__48in_placeE
	.align		8
        /*0048*/ 	.dword	_ZN39_INTERNAL_32bb4fc5_4_k_cu_427f554c_55454cuda3std6ranges3__45__cpo4swapE
	.align		8
        /*0050*/ 	.dword	_ZN39_INTERNAL_32bb4fc5_4_k_cu_427f554c_55454cuda3std6ranges3__45__cpo9iter_moveE
	.align		8
        /*0058*/ 	.dword	_ZN39_INTERNAL_32bb4fc5_4_k_cu_427f554c_55454cute7productE
	.align		8
        /*0060*/ 	.dword	_ZN39_INTERNAL_32bb4fc5_4_k_cu_427f554c_55454cute1_E
	.align		8
        /*0068*/ 	.dword	$str$22
	.align		8
        /*0070*/ 	.dword	$str$23


//--------------------- .text._ZN7cutlass13device_kernelINS_4gemm6kernel13GemmUniversalIN4cute5tupleIJiiiiEEENS1_10collective13CollectiveMmaINS1_34MainloopSm90TmaGmmaWarpSpecializedILi2ENS5_IJNS4_1CILi1EEESB_SB_EEENS1_35KernelTmaWarpSpecializedCooperativeEEENS5_IJNSA_ILi128EEENSA_ILi48EEENSA_ILi256EEEEEENS_6half_tENS5_IJlSB_lEEESJ_SK_NS4_8TiledMMAINS4_8MMA_AtomIJNS4_4SM904GMMA25MMA_64x16x16_F32F16F16_SSILNSO_5MajorE0ELSQ_0ELNSO_7ScaleInE1ELSR_1EEEEEENS4_6LayoutINS5_IJNSA_ILi2EEESB_SB_EEENS5_IJSB_NSA_ILi0EEESX_EEEEENS5_IJNS4_10UnderscoreES10_S10_EEEEENS4_13SM90_TMA_LOADENS4_14ComposedLayoutINS4_7SwizzleILi3ELi4ELi3EEENS4_18smem_ptr_flag_bitsILi16EEENSU_INS5_IJNSA_ILi8EEENSA_ILi64EEEEEENS5_IJS1A_SB_EEEEEEEvNS4_8identityES13_S1E_vS1F_EENS_8epilogue10collective6detail29Sm90TmaWarpSpecializedAdapterINS1I_15DefaultEpilogueISJ_SK_SK_NS1H_6thread17LinearCombinationISJ_Li1EffLNS1M_9ScaleType4KindE0ELNS_15FloatRoundStyleE2ESJ_EENS1_15EpilogueDefaultEEEEEvvEEEEvNT_6ParamsE --------------------------
	.section	.text._ZN7cutlass13device_kernelINS_4gemm6kernel13GemmUniversalIN4cute5tupleIJiiiiEEENS1_10collective13CollectiveMmaINS1_34MainloopSm90TmaGmmaWarpSpecializedILi2ENS5_IJNS4_1CILi1EEESB_SB_EEENS1_35KernelTmaWarpSpecializedCooperativeEEENS5_IJNSA_ILi128EEENSA_ILi48EEENSA_ILi256EEEEEENS_6half_tENS5_IJlSB_lEEESJ_SK_NS4_8TiledMMAINS4_8MMA_AtomIJNS4_4SM904GMMA25MMA_64x16x16_F32F16F16_SSILNSO_5MajorE0ELSQ_0ELNSO_7ScaleInE1ELSR_1EEEEEENS4_6LayoutINS5_IJNSA_ILi2EEESB_SB_EEENS5_IJSB_NSA_ILi0EEESX_EEEEENS5_IJNS4_10UnderscoreES10_S10_EEEEENS4_13SM90_TMA_LOADENS4_14ComposedLayoutINS4_7SwizzleILi3ELi4ELi3EEENS4_18smem_ptr_flag_bitsILi16EEENSU_INS5_IJNSA_ILi8EEENSA_ILi64EEEEEENS5_IJS1A_SB_EEEEEEEvNS4_8identityES13_S1E_vS1F_EENS_8epilogue10collective6detail29Sm90TmaWarpSpecializedAdapterINS1I_15DefaultEpilogueISJ_SK_SK_NS1H_6thread17LinearCombinationISJ_Li1EffLNS1M_9ScaleType4KindE0ELNS_15FloatRoundStyleE2ESJ_EENS1_15EpilogueDefaultEEEEEvvEEEEvNT_6ParamsE,"ax",@progbits
	.align	128
.text._ZN7cutlass13device_kernelINS_4gemm6kernel13GemmUniversalIN4cute5tupleIJiiiiEEENS1_10collective13CollectiveMmaINS1_34MainloopSm90TmaGmmaWarpSpecializedILi2ENS5_IJNS4_1CILi1EEESB_SB_EEENS1_35KernelTmaWarpSpecializedCooperativeEEENS5_IJNSA_ILi128EEENSA_ILi48EEENSA_ILi256EEEEEENS_6half_tENS5_IJlSB_lEEESJ_SK_NS4_8TiledMMAINS4_8MMA_AtomIJNS4_4SM904GMMA25MMA_64x16x16_F32F16F16_SSILNSO_5MajorE0ELSQ_0ELNSO_7ScaleInE1ELSR_1EEEEEENS4_6LayoutINS5_IJNSA_ILi2EEESB_SB_EEENS5_IJSB_NSA_ILi0EEESX_EEEEENS5_IJNS4_10UnderscoreES10_S10_EEEEENS4_13SM90_TMA_LOADENS4_14ComposedLayoutINS4_7SwizzleILi3ELi4ELi3EEENS4_18smem_ptr_flag_bitsILi16EEENSU_INS5_IJNSA_ILi8EEENSA_ILi64EEEEEENS5_IJS1A_SB_EEEEEEEvNS4_8identityES13_S1E_vS1F_EENS_8epilogue10collective6detail29Sm90TmaWarpSpecializedAdapterINS1I_15DefaultEpilogueISJ_SK_SK_NS1H_6thread17LinearCombinationISJ_Li1EffLNS1M_9ScaleType4KindE0ELNS_15FloatRoundStyleE2ESJ_EENS1_15EpilogueDefaultEEEEEvvEEEEvNT_6ParamsE:
        .type           _ZN7cutlass13device_kernelINS_4gemm6kernel13GemmUniversalIN4cute5tupleIJiiiiEEENS1_10collective13CollectiveMmaINS1_34MainloopSm90TmaGmmaWarpSpecializedILi2ENS5_IJNS4_1CILi1EEESB_SB_EEENS1_35KernelTmaWarpSpecializedCooperativeEEENS5_IJNSA_ILi128EEENSA_ILi48EEENSA_ILi256EEEEEENS_6half_tENS5_IJlSB_lEEESJ_SK_NS4_8TiledMMAINS4_8MMA_AtomIJNS4_4SM904GMMA25MMA_64x16x16_F32F16F16_SSILNSO_5MajorE0ELSQ_0ELNSO_7ScaleInE1ELSR_1EEEEEENS4_6LayoutINS5_IJNSA_ILi2EEESB_SB_EEENS5_IJSB_NSA_ILi0EEESX_EEEEENS5_IJNS4_10UnderscoreES10_S10_EEEEENS4_13SM90_TMA_LOADENS4_14ComposedLayoutINS4_7SwizzleILi3ELi4ELi3EEENS4_18smem_ptr_flag_bitsILi16EEENSU_INS5_IJNSA_ILi8EEENSA_ILi64EEEEEENS5_IJS1A_SB_EEEEEEEvNS4_8identityES13_S1E_vS1F_EENS_8epilogue10collective6detail29Sm90TmaWarpSpecializedAdapterINS1I_15DefaultEpilogueISJ_SK_SK_NS1H_6thread17LinearCombinationISJ_Li1EffLNS1M_9ScaleType4KindE0ELNS_15FloatRoundStyleE2ESJ_EENS1_15EpilogueDefaultEEEEEvvEEEEvNT_6ParamsE,@function
        .size           _ZN7cutlass13device_kernelINS_4gemm6kernel13GemmUniversalIN4cute5tupleIJiiiiEEENS1_10collective13CollectiveMmaINS1_34MainloopSm90TmaGmmaWarpSpecializedILi2ENS5_IJNS4_1CILi1EEESB_SB_EEENS1_35KernelTmaWarpSpecializedCooperativeEEENS5_IJNSA_ILi128EEENSA_ILi48EEENSA_ILi256EEEEEENS_6half_tENS5_IJlSB_lEEESJ_SK_NS4_8TiledMMAINS4_8MMA_AtomIJNS4_4SM904GMMA25MMA_64x16x16_F32F16F16_SSILNSO_5MajorE0ELSQ_0ELNSO_7ScaleInE1ELSR_1EEEEEENS4_6LayoutINS5_IJNSA_ILi2EEESB_SB_EEENS5_IJSB_NSA_ILi0EEESX_EEEEENS5_IJNS4_10UnderscoreES10_S10_EEEEENS4_13SM90_TMA_LOADENS4_14ComposedLayoutINS4_7SwizzleILi3ELi4ELi3EEENS4_18smem_ptr_flag_bitsILi16EEENSU_INS5_IJNSA_ILi8EEENSA_ILi64EEEEEENS5_IJS1A_SB_EEEEEEEvNS4_8identityES13_S1E_vS1F_EENS_8epilogue10collective6detail29Sm90TmaWarpSpecializedAdapterINS1I_15DefaultEpilogueISJ_SK_SK_NS1H_6thread17LinearCombinationISJ_Li1EffLNS1M_9ScaleType4KindE0ELNS_15FloatRoundStyleE2ESJ_EENS1_15EpilogueDefaultEEEEEvvEEEEvNT_6ParamsE,(.L_x_110 - _ZN7cutlass13device_kernelINS_4gemm6kernel13GemmUniversalIN4cute5tupleIJiiiiEEENS1_10collective13CollectiveMmaINS1_34MainloopSm90TmaGmmaWarpSpecializedILi2ENS5_IJNS4_1CILi1EEESB_SB_EEENS1_35KernelTmaWarpSpecializedCooperativeEEENS5_IJNSA_ILi128EEENSA_ILi48EEENSA_ILi256EEEEEENS_6half_tENS5_IJlSB_lEEESJ_SK_NS4_8TiledMMAINS4_8MMA_AtomIJNS4_4SM904GMMA25MMA_64x16x16_F32F16F16_SSILNSO_5MajorE0ELSQ_0ELNSO_7ScaleInE1ELSR_1EEEEEENS4_6LayoutINS5_IJNSA_ILi2EEESB_SB_EEENS5_IJSB_NSA_ILi0EEESX_EEEEENS5_IJNS4_10UnderscoreES10_S10_EEEEENS4_13SM90_TMA_LOADENS4_14ComposedLayoutINS4_7SwizzleILi3ELi4ELi3EEENS4_18smem_ptr_flag_bitsILi16EEENSU_INS5_IJNSA_ILi8EEENSA_ILi64EEEEEENS5_IJS1A_SB_EEEEEEEvNS4_8identityES13_S1E_vS1F_EENS_8epilogue10collective6detail29Sm90TmaWarpSpecializedAdapterINS1I_15DefaultEpilogueISJ_SK_SK_NS1H_6thread17LinearCombinationISJ_Li1EffLNS1M_9ScaleType4KindE0ELNS_15FloatRoundStyleE2ESJ_EENS1_15EpilogueDefaultEEEEEvvEEEEvNT_6ParamsE)
        .other          _ZN7cutlass13device_kernelINS_4gemm6kernel13GemmUniversalIN4cute5tupleIJiiiiEEENS1_10collective13CollectiveMmaINS1_34MainloopSm90TmaGmmaWarpSpecializedILi2ENS5_IJNS4_1CILi1EEESB_SB_EEENS1_35KernelTmaWarpSpecializedCooperativeEEENS5_IJNSA_ILi128EEENSA_ILi48EEENSA_ILi256EEEEEENS_6half_tENS5_IJlSB_lEEESJ_SK_NS4_8TiledMMAINS4_8MMA_AtomIJNS4_4SM904GMMA25MMA_64x16x16_F32F16F16_SSILNSO_5MajorE0ELSQ_0ELNSO_7ScaleInE1ELSR_1EEEEEENS4_6LayoutINS5_IJNSA_ILi2EEESB_SB_EEENS5_IJSB_NSA_ILi0EEESX_EEEEENS5_IJNS4_10UnderscoreES10_S10_EEEEENS4_13SM90_TMA_LOADENS4_14ComposedLayoutINS4_7SwizzleILi3ELi4ELi3EEENS4_18smem_ptr_flag_bitsILi16EEENSU_INS5_IJNSA_ILi8EEENSA_ILi64EEEEEENS5_IJS1A_SB_EEEEEEEvNS4_8identityES13_S1E_vS1F_EENS_8epilogue10collective6detail29Sm90TmaWarpSpecializedAdapterINS1I_15DefaultEpilogueISJ_SK_SK_NS1H_6thread17LinearCombinationISJ_Li1EffLNS1M_9ScaleType4KindE0ELNS_15FloatRoundStyleE2ESJ_EENS1_15EpilogueDefaultEEEEEvvEEEEvNT_6ParamsE,@"STO_CUDA_ENTRY STV_DEFAULT"
_ZN7cutlass13device_kernelINS_4gemm6kernel13GemmUniversalIN4cute5tupleIJiiiiEEENS1_10collective13CollectiveMmaINS1_34MainloopSm90TmaGmmaWarpSpecializedILi2ENS5_IJNS4_1CILi1EEESB_SB_EEENS1_35KernelTmaWarpSpecializedCooperativeEEENS5_IJNSA_ILi128EEENSA_ILi48EEENSA_ILi256EEEEEENS_6half_tENS5_IJlSB_lEEESJ_SK_NS4_8TiledMMAINS4_8MMA_AtomIJNS4_4SM904GMMA25MMA_64x16x16_F32F16F16_SSILNSO_5MajorE0ELSQ_0ELNSO_7ScaleInE1ELSR_1EEEEEENS4_6LayoutINS5_IJNSA_ILi2EEESB_SB_EEENS5_IJSB_NSA_ILi0EEESX_EEEEENS5_IJNS4_10UnderscoreES10_S10_EEEEENS4_13SM90_TMA_LOADENS4_14ComposedLayoutINS4_7SwizzleILi3ELi4ELi3EEENS4_18smem_ptr_flag_bitsILi16EEENSU_INS5_IJNSA_ILi8EEENSA_ILi64EEEEEENS5_IJS1A_SB_EEEEEEEvNS4_8identityES13_S1E_vS1F_EENS_8epilogue10collective6detail29Sm90TmaWarpSpecializedAdapterINS1I_15DefaultEpilogueISJ_SK_SK_NS1H_6thread17LinearCombinationISJ_Li1EffLNS1M_9ScaleType4KindE0ELNS_15FloatRoundStyleE2ESJ_EENS1_15EpilogueDefaultEEEEEvvEEEEvNT_6ParamsE:
[----:B------:R-:W0:Y:S01]  /*0000*/  LDC R1, c[0x0][0x28] ;  /* 0x00000a00ff017b82 */ /* 0x000e220000000800 */
[----:B------:R-:W1:Y:S01]  /*0010*/  S2R R18, SR_TID.X ;  /* 0x0000000000127919 */ /* 0x000e620000002100 */
[----:B------:R-:W-:Y:S01]  /*0020*/  ELECT P0, URZ, PT ;  /* 0x00000000003f782f */ /* 0x000fe20003800000 */
[----:B------:R-:W-:Y:S01]  /*0030*/  BSSY B0, `(.L_x_0) ;  /* 0x000000f000007945 */ /* 0x000fe20003800000 */
[--C-:B-1----:R-:W-:Y:S02]  /*0040*/  SHF.R.U32.HI R0, RZ, 0x5, R18.reuse ;  /* 0x00000005ff007819 */ /* 0x102fe40000011612 */
[----:B------:R-:W-:-:S03]  /*0050*/  SHF.R.U32.HI R22, RZ, 0x7, R18 ;  /* 0x00000007ff167819 */ /* 0x000fc60000011612 */
[----:B------:R-:W1:Y:S04]  /*0060*/  SHFL.IDX PT, R5, R0, RZ, 0x1f ;  /* 0x00001fff00057589 */ /* 0x000e6800000e0000 */
[----:B------:R2:W3:Y:S01]  /*0070*/  SHFL.IDX PT, R8, R22, RZ, 0x1f ;  /* 0x00001fff16087589 */ /* 0x0004e200000e0000 */
[----:B-1----:R-:W-:-:S13]  /*0080*/  ISETP.NE.OR P0, PT, R5, RZ, !P0 ;  /* 0x000000ff0500720c */ /* 0x002fda0004705670 */
[----:B0-23--:R-:W-:Y:S05]  /*0090*/  @P0 BRA `(.L_x_1) ;  /* 0x0000000000200947 */ /* 0x00dfea0003800000 */
[----:B------:R-:W-:Y:S02]  /*00a0*/  ULDC.64 UR4, c[0x0][0x198] ;  /* 0x0000660000047ab9 */ /* 0x000fe40000000a00 */
[----:B------:R-:W-:Y:S02]  /*00b0*/  UIADD3 UR6, UP0, UR4, 0xf0, URZ ;  /* 0x000000f004067890 */ /* 0x000fe4000ff1e03f */
[----:B------:R-:W-:Y:S02]  /*00c0*/  UIADD3 UR4, UP1, UR4, 0x1f0, URZ ;  /* 0x000001f004047890 */ /* 0x000fe4000ff3e03f */
[----:B------:R-:W-:Y:S02]  /*00d0*/  UIADD3.X UR7, URZ, UR5, URZ, UP0, !UPT ;  /* 0x000000053f077290 */ /* 0x000fe400087fe43f */
[----:B------:R-:W-:-:S07]  /*00e0*/  UIADD3.X UR5, URZ, UR5, URZ, UP1, !UPT ;  /* 0x000000053f057290 */ /* 0x000fce0008ffe43f */
[----:B------:R0:W-:Y:S02]  /*00f0*/  UTMACCTL.PF [UR6] ;  /* 0x00000000060079b9 */ /* 0x0001e40008040000 */
[----:B------:R0:W-:Y:S02]  /*0100*/  UTMACCTL.PF [UR4] ;  /* 0x00000000040079b9 */ /* 0x0001e40008040000 */
[----:B0-----:R-:W-:Y:S01]  /*0110*/  NOP ;  /* 0x0000000000007918 */ /* 0x001fe20000000000 */
.L_x_1:
[----:B------:R-:W-:Y:S05]  /*0120*/  BSYNC B0 ;  /* 0x0000000000007941 */ /* 0x000fea0003800000 */
.L_x_0:
[----:B------:R-:W0:Y:S02]  /*0130*/  SHFL.IDX PT, R2, R0, RZ, 0x1f ;  /* 0x00001fff00027589 */ /* 0x000e2400000e0000 */
[----:B0-----:R-:W-:-:S13]  /*0140*/  ISETP.NE.AND P0, PT, R2, RZ, PT ;  /* 0x000000ff0200720c */ /* 0x001fda0003f05270 */
[----:B------:R-:W-:Y:S05]  /*0150*/  @P0 BRA `(.L_x_2) ;  /* 0x0000000000480947 */ /* 0x000fea0003800000 */
[----:B------:R-:W0:Y:S01]  /*0160*/  S2UR UR8, SR_CgaCtaId ;  /* 0x00000000000879c3 */ /* 0x000e220000008800 */
[----:B------:R-:W-:Y:S01]  /*0170*/  UMOV UR4, 0x400 ;  /* 0x0000040000047882 */ /* 0x000fe20000000000 */
[----:B------:R-:W-:Y:S01]  /*0180*/  UMOV UR5, 0x1 ;  /* 0x0000000100057882 */ /* 0x000fe20000000000 */
[----:B------:R-:W-:Y:S01]  /*0190*/  UMOV UR6, 0x100 ;  /* 0x0000010000067882 */ /* 0x000fe20000000000 */
[----:B------:R-:W-:Y:S01]  /*01a0*/  ELECT P0, URZ, PT ;  /* 0x00000000003f782f */ /* 0x000fe20003800000 */
[----:B------:R-:W-:-:S04]  /*01b0*/  UIADD3 UR6, -UR6, 0x100000, URZ ;  /* 0x0010000006067890 */ /* 0x000fc8000fffe13f */
[----:B------:R-:W-:Y:S02]  /*01c0*/  USHF.L.U32 UR7, UR6, 0xb, URZ ;  /* 0x0000000b06077899 */ /* 0x000fe4000800063f */
[----:B------:R-:W-:Y:S02]  /*01d0*/  USHF.L.U32 UR6, UR6, 0x1, URZ ;  /* 0x0000000106067899 */ /* 0x000fe4000800063f */
[----:B0-----:R-:W-:Y:S02]  /*01e0*/  ULEA UR8, UR8, UR4, 0x18 ;  /* 0x0000000408087291 */ /* 0x001fe4000f8ec03f */
[----:B------:R-:W-:-:S04]  /*01f0*/  UIADD3 UR4, -UR5, 0x100000, URZ ;  /* 0x0010000005047890 */ /* 0x000fc8000fffe13f */
[----:B------:R-:W-:Y:S02]  /*0200*/  USHF.L.U32 UR5, UR4, 0xb, URZ ;  /* 0x0000000b04057899 */ /* 0x000fe4000800063f */
[----:B------:R-:W-:Y:S01]  /*0210*/  USHF.L.U32 UR4, UR4, 0x1, URZ ;  /* 0x0000000104047899 */ /* 0x000fe2000800063f */
[----:B------:R-:W0:Y:S11]  /*0220*/  FENCE.VIEW.ASYNC.S ;  /* 0x00000000000073c6 */ /* 0x000e360000000000 */
[----:B0-----:R0:W1:Y:S01]  /*0230*/  SYNCS.EXCH.64 URZ, [UR8], UR4 ;  /* 0x00000004083f75b2 */ /* 0x0010620008000100 */
[----:B------:R0:W2:Y:S01]  /*0240*/  SYNCS.EXCH.64 URZ, [UR8+0x10], UR6 ;  /* 0x00001006083f75b2 */ /* 0x0000a20008000100 */
[----:B------:R0:W3:Y:S01]  /*0250*/  SYNCS.EXCH.64 URZ, [UR8+0x8], UR4 ;  /* 0x00000804083f75b2 */ /* 0x0000e20008000100 */
[----:B------:R0:W4:Y:S01]  /*0260*/  SYNCS.EXCH.64 URZ, [UR8+0x18], UR6 ;  /* 0x00001806083f75b2 */ /* 0x0001220008000100 */
[----:B------:R-:W-:Y:S01]  /*0270*/  NOP ;  /* 0x0000000000007918 */ /* 0x000fe20000000000 */
.L_x_2:
[----:B------:R-:W5:Y:S01]  /*0280*/  SHFL.IDX PT, R0, R0, RZ, 0x1f ;  /* 0x00001fff00007589 */ /* 0x000f6200000e0000 */
[----:B------:R-:W-:Y:S01]  /*0290*/  ELECT P0, URZ, PT ;  /* 0x00000000003f782f */ /* 0x000fe20003800000 */
[----:B------:R-:W1:Y:S01]  /*02a0*/  LDC R2, c[0x0][0x65c] ;  /* 0x00019700ff027b82 */ /* 0x000e620000000800 */
[----:B------:R-:W-:Y:S01]  /*02b0*/  SHF.R.S32.HI R6, RZ, 0x1f, R5 ;  /* 0x0000001fff067819 */ /* 0x000fe20000011405 */
[----:B------:R-:W2:Y:S01]  /*02c0*/  S2R R3, SR_CTAID.Y ;  /* 0x0000000000037919 */ /* 0x000ea20000002600 */
[----:B0-----:R-:W-:Y:S01]  /*02d0*/  UMOV UR4, 0x20 ;  /* 0x0000002000047882 */ /* 0x001fe20000000000 */
[----:B------:R-:W-:Y:S01]  /*02e0*/  ISETP.NE.AND P2, PT, R8, RZ, PT ;  /* 0x000000ff0800720c */ /* 0x000fe20003f45270 */
[----:B------:R-:W-:Y:S01]  /*02f0*/  NOP ;  /* 0x0000000000007918 */ /* 0x000fe20000000000 */
[----:B------:R-:W0:Y:S01]  /*0300*/  S2R R4, SR_CTAID.X ;  /* 0x0000000000047919 */ /* 0x000e220000002500 */
[----:B------:R-:W-:Y:S01]  /*0310*/  LEA.HI R6, R6, R5, RZ, 0x2 ;  /* 0x0000000506067211 */ /* 0x000fe200078f10ff */
[----:B------:R-:W-:Y:S01]  /*0320*/  NOP ;  /* 0x0000000000007918 */ /* 0x000fe20000000000 */
[----:B-----5:R-:W-:-:S02]  /*0330*/  ISETP.NE.OR P0, PT, R0, RZ, !P0 ;  /* 0x000000ff0000720c */ /* 0x020fc40004705670 */
[----:B-1----:R-:W-:-:S04]  /*0340*/  ISETP.NE.AND P3, PT, R2, 0x1, PT ;  /* 0x000000010200780c */ /* 0x002fc80003f65270 */
[----:B------:R-:W-:Y:S02]  /*0350*/  P2R R0, PR, RZ, 0x8 ;  /* 0x00000008ff007803 */ /* 0x000fe40000000000 */
[----:B------:R-:W-:-:S05]  /*0360*/  LOP3.LUT R0, R6, 0xfffffffc, RZ, 0xc0, !PT ;  /* 0xfffffffc06007812 */ /* 0x000fca00078ec0ff */
[----:B------:R-:W-:Y:S01]  /*0370*/  VOTEU.ALL UP0, P0 ;  /* 0x00000000003f7886 */ /* 0x000fe20000000000 */
[----:B------:R-:W-:Y:S01]  /*0380*/  IMAD.IADD R0, R5, 0x1, -R0 ;  /* 0x0000000105007824 */ /* 0x000fe200078e0a00 */
[----:B------:R-:W0:Y:S01]  /*0390*/  @P3 LDC R17, c[0x0][0x10] ;  /* 0x00000400ff113b82 */ /* 0x000e220000000800 */
[----:B------:R-:W-:Y:S01]  /*03a0*/  VOTEU.ALL UP1, P0 ;  /* 0x00000000003f7886 */ /* 0x000fe20000020000 */
[----:B--2---:R-:W-:Y:S01]  /*03b0*/  @P3 IMAD.MOV.U32 R6, RZ, RZ, R3 ;  /* 0x000000ffff063224 */ /* 0x004fe200078e0003 */
[----:B------:R-:W-:Y:S01]  /*03c0*/  @!UP0 UMOV UR6, 0x400 ;  /* 0x0000040000068882 */ /* 0x000fe20000000000 */
[----:B------:R-:W-:-:S04]  /*03d0*/  @!UP0 UIADD3 UR4, -UR4, 0x100000, URZ ;  /* 0x0010000004048890 */ /* 0x000fc8000fffe13f */
[----:B------:R-:W-:Y:S02]  /*03e0*/  @!UP0 USHF.L.U32 UR5, UR4, 0xb, URZ ;  /* 0x0000000b04058899 */ /* 0x000fe4000800063f */
[----:B------:R-:W-:Y:S01]  /*03f0*/  @!UP0 USHF.L.U32 UR4, UR4, 0x1, URZ ;  /* 0x0000000104048899 */ /* 0x000fe2000800063f */
[----:B------:R-:W-:Y:S02]  /*0400*/  @P3 IMAD.MOV.U32 R7, RZ, RZ, RZ ;  /* 0x000000ffff073224 */ /* 0x000fe400078e00ff */
[----:B------:R-:W-:Y:S01]  /*0410*/  IMAD.MOV.U32 R5, RZ, RZ, RZ ;  /* 0x000000ffff057224 */ /* 0x000fe200078e00ff */
[----:B------:R-:W1:Y:S01]  /*0420*/  @!UP0 S2UR UR7, SR_CgaCtaId ;  /* 0x00000000000789c3 */ /* 0x000e620000008800 */
[----:B------:R-:W-:-:S07]  /*0430*/  @P3 IMAD.MOV.U32 R11, RZ, RZ, RZ ;  /* 0x000000ffff0b3224 */ /* 0x000fce00078e00ff */
[----:B------:R-:W2:Y:S01]  /*0440*/  @!P3 LDC R9, c[0x0][0xc] ;  /* 0x00000300ff09bb82 */ /* 0x000ea20000000800 */
[----:B0-----:R-:W-:-:S04]  /*0450*/  @P3 IMAD.WIDE.U32 R16, R4, R17, R6 ;  /* 0x0000001104103225 */ /* 0x001fc800078e0006 */
[----:B------:R-:W-:Y:S01]  /*0460*/  @P3 IMAD.IADD R17, R17, 0x1, R11 ;  /* 0x0000000111113824 */ /* 0x000fe200078e020b */
[----:B-1----:R-:W-:Y:S01]  /*0470*/  @!UP0 ULEA UR6, UR7, UR6, 0x18 ;  /* 0x0000000607068291 */ /* 0x002fe2000f8ec03f */
[----:B------:R-:W-:Y:S01]  /*0480*/  VOTEU.ALL UP0, P0 ;  /* 0x00000000003f7886 */ /* 0x000fe20000000000 */
[----:B------:R-:W-:-:S04]  /*0490*/  ISETP.NE.AND P0, PT, R0, 0x3, PT ;  /* 0x000000030000780c */ /* 0x000fc80003f05270 */
[----:B------:R-:W-:Y:S01]  /*04a0*/  ISETP.EQ.OR P0, PT, R0, RZ, !P0 ;  /* 0x000000ff0000720c */ /* 0x000fe20004702670 */
[----:B--2---:R-:W-:-:S03]  /*04b0*/  @!P3 IMAD.WIDE.U32 R6, R9, R3, R4 ;  /* 0x000000030906b225 */ /* 0x004fc600078e0004 */
[C---:B------:R-:W-:Y:S01]  /*04c0*/  ISETP.EQ.AND P0, PT, R8.reuse, RZ, P0 ;  /* 0x000000ff0800720c */ /* 0x040fe20000702270 */
[----:B------:R-:W-:Y:S01]  /*04d0*/  VIADD R8, R8, 0xffffffff ;  /* 0xffffffff08087836 */ /* 0x000fe20000000000 */
[----:B------:R-:W0:Y:S02]  /*04e0*/  FENCE.VIEW.ASYNC.S ;  /* 0x00000000000073c6 */ /* 0x000e240000000000 */
[----:B0-----:R0:W3:Y:S01]  /*04f0*/  @!UP0 SYNCS.EXCH.64 URZ, [UR6+0x30], UR4 ;  /* 0x00003004063f85b2 */ /* 0x0010e20008000100 */
[----:B------:R-:W-:Y:S01]  /*0500*/  @!P3 IMAD.MOV.U32 R16, RZ, RZ, R6 ;  /* 0x000000ffff10b224 */ /* 0x000fe200078e0006 */
[----:B------:R-:W-:Y:S01]  /*0510*/  SEL R19, RZ, 0x1, !P0 ;  /* 0x00000001ff137807 */ /* 0x000fe20004000000 */
[----:B------:R-:W-:Y:S01]  /*0520*/  @!P3 IMAD.MOV.U32 R17, RZ, RZ, R7 ;  /* 0x000000ffff11b224 */ /* 0x000fe200078e0007 */
[----:B------:R-:W-:-:S04]  /*0530*/  ISETP.GE.U32.AND P1, PT, R8, 0x2, PT ;  /* 0x000000020800780c */ /* 0x000fc80003f26070 */
[----:B------:R-:W-:Y:S01]  /*0540*/  SEL R19, R19, 0x2, P1 ;  /* 0x0000000213137807 */ /* 0x000fe20000800000 */
[----:B------:R0:W3:Y:S01]  /*0550*/  @!UP1 SYNCS.EXCH.64 URZ, [UR6+0x38], UR4 ;  /* 0x00003804063f95b2 */ /* 0x0000e20008000100 */
[----:B------:R-:W-:Y:S01]  /*0560*/  NOP ;  /* 0x0000000000007918 */ /* 0x000fe20000000000 */
[----:B---34-:R-:W-:Y:S06]  /*0570*/  BAR.SYNC.DEFER_BLOCKING 0x0 ;  /* 0x0000000000007b1d */ /* 0x018fec0000010000 */
[----:B------:R-:W-:Y:S05]  /*0580*/  @!P2 BRA `(.L_x_3) ;  /* 0x0000005800a4a947 */ /* 0x000fea0003800000 */
[----:B------:R-:W-:-:S13]  /*0590*/  ISETP.GT.U32.AND P0, PT, R8, 0x1, PT ;  /* 0x000000010800780c */ /* 0x000fda0003f04070 */
[----:B0-----:R-:W-:Y:S05]  /*05a0*/  @P0 EXIT ;  /* 0x000000000000094d */ /* 0x001fea0003800000 */
[----:B------:R-:W-:Y:S01]  /*05b0*/  ULDC.64 UR4, c[0x0][0x650] ;  /* 0x0001940000047ab9 */ /* 0x000fe20000000a00 */
[----:B------:R-:W-:Y:S01]  /*05c0*/  PRMT R0, RZ, 0x7610, R0 ;  /* 0x00007610ff007816 */ /* 0x000fe20000000000 */
[----:B------:R-:W-:Y:S01]  /*05d0*/  IMAD.MOV.U32 R50, RZ, RZ, -0x1 ;  /* 0xffffffffff327424 */ /* 0x000fe200078e00ff */
[----:B------:R-:W-:Y:S01]  /*05e0*/  ISETP.GE.U32.AND P0, PT, R16, UR4, PT ;  /* 0x0000000410007c0c */ /* 0x000fe2000bf06070 */
[----:B------:R-:W-:Y:S02]  /*05f0*/  IMAD.MOV.U32 R51, RZ, RZ, -0x1 ;  /* 0xffffffffff337424 */ /* 0x000fe400078e00ff */
[----:B------:R-:W-:Y:S01]  /*0600*/  IMAD.MOV.U32 R49, RZ, RZ, -0x1 ;  /* 0xffffffffff317424 */ /* 0x000fe200078e00ff */
[----:B------:R-:W-:-:S13]  /*0610*/  ISETP.GE.U32.AND.EX P0, PT, R17, UR5, PT, P0 ;  /* 0x0000000511007c0c */ /* 0x000fda000bf06100 */
[----:B------:R-:W-:Y:S05]  /*0620*/  @P0 BRA `(.L_x_4) ;  /* 0x0000000400540947 */ /* 0x000fea0003800000 */
[----:B------:R-:W0:Y:S01]  /*0630*/  LDC.64 R14, c[0x0][0x628] ;  /* 0x00018a00ff0e7b82 */ /* 0x000e220000000a00 */
[----:B------:R-:W-:Y:S02]  /*0640*/  IMAD.MOV.U32 R6, RZ, RZ, R16 ;  /* 0x000000ffff067224 */ /* 0x000fe400078e0010 */
[----:B------:R-:W-:-:S05]  /*0650*/  IMAD.MOV.U32 R7, RZ, RZ, R17 ;  /* 0x000000ffff077224 */ /* 0x000fca00078e0011 */
[----:B------:R-:W1:Y:S08]  /*0660*/  LDC R0, c[0x0][0x630] ;  /* 0x00018c00ff007b82 */ /* 0x000e700000000800 */
[----:B------:R-:W2:Y:S01]  /*0670*/  LDC.64 R20, c[0x0][0x620] ;  /* 0x00018800ff147b82 */ /* 0x000ea20000000a00 */
[----:B0-----:R-:W-:-:S04]  /*0680*/  ISETP.NE.U32.AND P0, PT, R14, RZ, PT ;  /* 0x000000ff0e00720c */ /* 0x001fc80003f05070 */
[----:B------:R-:W-:-:S13]  /*0690*/  ISETP.NE.AND.EX P0, PT, R15, RZ, PT, P0 ;  /* 0x000000ff0f00720c */ /* 0x000fda0003f05300 */
[----:B-12---:R-:W-:Y:S05]  /*06a0*/  @!P0 BRA `(.L_x_5) ;  /* 0x0000000000288947 */ /* 0x006fea0003800000 */
[----:B------:R-:W0:Y:S02]  /*06b0*/  LDC R11, c[0x0][0x634] ;  /* 0x00018d00ff0b7b82 */ /* 0x000e240000000800 */
[----:B0-----:R-:W-:-:S05]  /*06c0*/  IADD3 R11, P0, R16, R11, RZ ;  /* 0x0000000b100b7210 */ /* 0x001fca0007f1e0ff */
[----:B------:R-:W-:-:S04]  /*06d0*/  IMAD.X R13, RZ, RZ, R17, P0 ;  /* 0x000000ffff0d7224 */ /* 0x000fc800000e0611 */
[----:B------:R-:W-:-:S04]  /*06e0*/  IMAD.WIDE.U32 R6, R13, R14, RZ ;  /* 0x0000000e0d067225 */ /* 0x000fc800078e00ff */
[----:B------:R-:W-:-:S04]  /*06f0*/  IMAD.WIDE.U32 R8, P0, R11, R15, R6 ;  /* 0x0000000f0b087225 */ /* 0x000fc80007800006 */
[----:B------:R-:W-:-:S04]  /*0700*/  IMAD.WIDE.U32 R6, R11, R14, RZ ;  /* 0x0000000e0b067225 */ /* 0x000fc800078e00ff */
[----:B------:R-:W-:Y:S01]  /*0710*/  IMAD.X R11, RZ, RZ, RZ, P0 ;  /* 0x000000ffff0b7224 */ /* 0x000fe200000e06ff */
[----:B------:R-:W-:Y:S01]  /*0720*/  IADD3 RZ, P0, R7, R8, RZ ;  /* 0x0000000807ff7210 */ /* 0x000fe20007f1e0ff */
[----:B------:R-:W-:-:S04]  /*0730*/  IMAD.MOV.U32 R10, RZ, RZ, R9 ;  /* 0x000000ffff0a7224 */ /* 0x000fc800078e0009 */
[----:B------:R-:W-:-:S08]  /*0740*/  IMAD.WIDE.U32.X R6, R13, R15, R10, P0 ;  /* 0x0000000f0d067225 */ /* 0x000fd000000e040a */
.L_x_5:
[-CC-:B------:R-:W-:Y:S01]  /*0750*/  SHF.R.U64 R49, R6, R0.reuse, R7.reuse ;  /* 0x0000000006317219 */ /* 0x180fe20000001207 */
[----:B------:R-:W0:Y:S01]  /*0760*/  LDC R10, c[0x0][0x618] ;  /* 0x00018600ff0a7b82 */ /* 0x000e220000000800 */
[----:B------:R-:W-:Y:S01]  /*0770*/  SHF.R.U32.HI R5, RZ, R0, R7 ;  /* 0x00000000ff057219 */ /* 0x000fe20000011607 */
[----:B------:R-:W-:Y:S01]  /*0780*/  ULDC UR4, c[0x0][0x150] ;  /* 0x0000540000047ab9 */ /* 0x000fe20000000800 */
[----:B------:R-:W-:Y:S02]  /*0790*/  IADD3 R9, P0, RZ, -R49, RZ ;  /* 0x80000031ff097210 */ /* 0x000fe40007f1e0ff */
[----:B------:R-:W-:-:S03]  /*07a0*/  I2FP.F32.U32 R0, R4 ;  /* 0x0000000400007245 */ /* 0x000fc60000201000 */
[----:B------:R-:W1:Y:S01]  /*07b0*/  LDC.64 R28, c[0x0][0x640] ;  /* 0x00019000ff1c7b82 */ /* 0x000e620000000a00 */
[----:B------:R-:W-:Y:S02]  /*07c0*/  IMAD.X R11, RZ, RZ, ~R5, P0 ;  /* 0x000000ffff0b7224 */ /* 0x000fe400000e0e05 */
[----:B------:R-:W-:Y:S01]  /*07d0*/  FMUL R0, R0, UR4 ;  /* 0x0000000400007c20 */ /* 0x000fe20008400000 */
[----:B------:R-:W-:Y:S01]  /*07e0*/  IMAD.WIDE.U32 R6, R9, R20, R16 ;  /* 0x0000001409067225 */ /* 0x000fe200078e0010 */
[----:B------:R-:W-:-:S03]  /*07f0*/  ULDC UR4, c[0x0][0x154] ;  /* 0x0000550000047ab9 */ /* 0x000fc60000000800 */
[----:B------:R-:W-:Y:S01]  /*0800*/  IMAD R8, R11, R20, RZ ;  /* 0x000000140b087224 */ /* 0x000fe200078e02ff */
[----:B------:R-:W2:Y:S01]  /*0810*/  LDC R5, c[0x0][0x144] ;  /* 0x00005100ff057b82 */ /* 0x000ea20000000800 */
[----:B------:R-:W3:Y:S02]  /*0820*/  F2I.U32.TRUNC.NTZ R0, R0 ;  /* 0x0000000000007305 */ /* 0x000ee4000020f000 */
[----:B------:R-:W-:-:S04]  /*0830*/  IMAD R9, R9, R21, R8 ;  /* 0x0000001509097224 */ /* 0x000fc800078e0208 */
[----:B------:R-:W-:Y:S01]  /*0840*/  IMAD.IADD R7, R7, 0x1, R9 ;  /* 0x0000000107077824 */ /* 0x000fe200078e0209 */
[----:B------:R-:W4:Y:S01]  /*0850*/  LDC R12, c[0x0][0x608] ;  /* 0x00018200ff0c7b82 */ /* 0x000f220000000800 */
[----:B------:R-:W-:-:S03]  /*0860*/  IMAD.MOV.U32 R9, RZ, RZ, -0x1 ;  /* 0xffffffffff097424 */ /* 0x000fc600078e00ff */
[-CC-:B0-----:R-:W-:Y:S02]  /*0870*/  SHF.R.U64 R20, R6, R10.reuse, R7.reuse ;  /* 0x0000000a06147219 */ /* 0x181fe40000001207 */
[----:B------:R-:W-:Y:S02]  /*0880*/  I2FP.F32.U32 R6, R3 ;  /* 0x0000000300067245 */ /* 0x000fe40000201000 */
[----:B------:R-:W0:Y:S01]  /*0890*/  LDC R26, c[0x0][0x658] ;  /* 0x00019600ff1a7b82 */ /* 0x000e220000000800 */
[----:B-1----:R-:W-:Y:S01]  /*08a0*/  ISETP.NE.U32.AND P0, PT, R28, RZ, PT ;  /* 0x000000ff1c00720c */ /* 0x002fe20003f05070 */
[----:B---3--:R-:W-:Y:S01]  /*08b0*/  IMAD.MOV R8, RZ, RZ, -R0 ;  /* 0x000000ffff087224 */ /* 0x008fe200078e0a00 */
[----:B------:R-:W-:Y:S01]  /*08c0*/  SHF.R.U32.HI R7, RZ, R10, R7 ;  /* 0x0000000aff077219 */ /* 0x000fe20000011607 */
[----:B------:R-:W-:Y:S01]  /*08d0*/  FMUL R6, R6, UR4 ;  /* 0x0000000406067c20 */ /* 0x000fe20008400000 */
[----:B------:R-:W-:-:S03]  /*08e0*/  ISETP.NE.AND.EX P0, PT, R29, RZ, PT, P0 ;  /* 0x000000ff1d00720c */ /* 0x000fc60003f05300 */
[----:B------:R-:W1:Y:S01]  /*08f0*/  LDC R14, c[0x0][0x148] ;  /* 0x00005200ff0e7b82 */ /* 0x000e620000000800 */
[----:B--2---:R-:W-:-:S07]  /*0900*/  IMAD R0, R5, R8, R4 ;  /* 0x0000000805007224 */ /* 0x004fce00078e0204 */
[----:B------:R-:W2:Y:S01]  /*0910*/  LDC R24, c[0x0][0x600] ;  /* 0x00018000ff187b82 */ /* 0x000ea20000000800 */
[-CC-:B----4-:R-:W-:Y:S02]  /*0920*/  SHF.R.U64 R30, R20, R12.reuse, R7.reuse ;  /* 0x0000000c141e7219 */ /* 0x190fe40000001207 */
[----:B------:R-:W-:Y:S01]  /*0930*/  SHF.R.U32.HI R5, RZ, R12, R7 ;  /* 0x0000000cff057219 */ /* 0x000fe20000011607 */
[----:B------:R-:W-:Y:S01]  /*0940*/  IMAD.MOV.U32 R7, RZ, RZ, 0x1 ;  /* 0x00000001ff077424 */ /* 0x000fe200078e00ff */
[----:B------:R3:W4:Y:S03]  /*0950*/  F2I.U32.TRUNC.NTZ R12, R6 ;  /* 0x00000006000c7305 */ /* 0x000726000020f000 */
[----:B------:R-:W1:Y:S01]  /*0960*/  LDC R15, c[0x0][0x648] ;  /* 0x00019200ff0f7b82 */ /* 0x000e620000000800 */
[-C--:B0-----:R-:W-:Y:S02]  /*0970*/  SHF.L.U32 R4, R9, R26.reuse, RZ ;  /* 0x0000001a09047219 */ /* 0x081fe400000006ff */
[----:B------:R-:W-:-:S02]  /*0980*/  SHF.R.U64 R32, R30, R26, R5 ;  /* 0x0000001a1e207219 */ /* 0x000fc40000001205 */
[----:B------:R-:W-:Y:S02]  /*0990*/  LOP3.LUT R11, RZ, R4, RZ, 0x33, !PT ;  /* 0x00000004ff0b7212 */ /* 0x000fe400078e33ff */
[-C--:B------:R-:W-:Y:S01]  /*09a0*/  SHF.R.U32.HI R5, RZ, R26.reuse, R5 ;  /* 0x0000001aff057219 */ /* 0x080fe20000011605 */
[----:B------:R-:W0:Y:S01]  /*09b0*/  LDC R21, c[0x0][0x638] ;  /* 0x00018e00ff157b82 */ /* 0x000e220000000800 */
[----:B------:R-:W-:Y:S01]  /*09c0*/  SHF.L.U32 R10, R7, R26, RZ ;  /* 0x0000001a070a7219 */ /* 0x000fe200000006ff */
[----:B------:R-:W-:-:S06]  /*09d0*/  IMAD.MOV.U32 R4, RZ, RZ, R32 ;  /* 0x000000ffff047224 */ /* 0x000fcc00078e0020 */
[----:B------:R-:W0:Y:S01]  /*09e0*/  LDC R50, c[0x0][0x610] ;  /* 0x00018400ff327b82 */ /* 0x000e220000000800 */
[----:B---34-:R-:W-:Y:S05]  /*09f0*/  @!P0 BRA `(.L_x_6) ;  /* 0x0000000000288947 */ /* 0x018fea0003800000 */
[----:B------:R-:W3:Y:S02]  /*0a00*/  LDC R9, c[0x0][0x64c] ;  /* 0x00019300ff097b82 */ /* 0x000ee40000000800 */
[----:B---3--:R-:W-:-:S05]  /*0a10*/  IADD3 R9, P0, R32, R9, RZ ;  /* 0x0000000920097210 */ /* 0x008fca0007f1e0ff */
        /* <DEDUP_REMOVED lines=8> */
.L_x_6:
[----:B-1----:R-:W-:Y:S01]  /*0aa0*/  SHF.R.U64 R4, R4, R15, R5 ;  /* 0x0000000f04047219 */ /* 0x002fe20000001205 */
[----:B--2---:R-:W-:Y:S01]  /*0ab0*/  VIADD R5, R24, 0xffffffff ;  /* 0xffffffff18057836 */ /* 0x004fe20000000000 */
[----:B------:R-:W-:Y:S01]  /*0ac0*/  LOP3.LUT R11, R30, R11, RZ, 0xc0, !PT ;  /* 0x0000000b1e0b7212 */ /* 0x000fe200078ec0ff */
[----:B------:R-:W-:Y:S02]  /*0ad0*/  IMAD.MOV R12, RZ, RZ, -R12 ;  /* 0x000000ffff0c7224 */ /* 0x000fe400078e0a0c */
[----:B------:R-:W-:Y:S01]  /*0ae0*/  IMAD.MOV R6, RZ, RZ, -R4 ;  /* 0x000000ffff067224 */ /* 0x000fe200078e0a04 */
[----:B------:R-:W-:Y:S01]  /*0af0*/  LOP3.LUT R5, R20, R5, RZ, 0xc0, !PT ;  /* 0x0000000514057212 */ /* 0x000fe200078ec0ff */
[----:B------:R-:W-:Y:S02]  /*0b00*/  @P3 IMAD R0, R14, R12, R3 ;  /* 0x0000000c0e003224 */ /* 0x000fe400078e0203 */
[----:B------:R-:W-:Y:S02]  /*0b10*/  IMAD R11, R10, R4, R11 ;  /* 0x000000040a0b7224 */ /* 0x000fe400078e020b */
[----:B0-----:R-:W-:-:S02]  /*0b20*/  IMAD R3, R6, R21, R32 ;  /* 0x0000001506037224 */ /* 0x001fc400078e0220 */
[----:B------:R-:W-:Y:S02]  /*0b30*/  IMAD R50, R11, R50, R0 ;  /* 0x000000320b327224 */ /* 0x000fe400078e0200 */
[----:B------:R-:W-:Y:S02]  /*0b40*/  IMAD R3, R3, R24, R5 ;  /* 0x0000001803037224 */ /* 0x000fe400078e0205 */
[----:B------:R-:W-:-:S03]  /*0b50*/  IMAD.MOV.U32 R0, RZ, RZ, 0x1 ;  /* 0x00000001ff007424 */ /* 0x000fc600078e00ff */
[----:B------:R-:W-:Y:S02]  /*0b60*/  SEL R51, R3, R50, !P3 ;  /* 0x0000003203337207 */ /* 0x000fe40005800000 */
[----:B------:R-:W-:-:S07]  /*0b70*/  SEL R50, R50, R3, !P3 ;  /* 0x0000000332327207 */ /* 0x000fce0005800000 */
.L_x_4:
[----:B------:R-:W-:-:S08]  /*0b80*/  NOP ;  /* 0x0000000000007918 */ /* 0x000fd00000000000 */
[----:B------:R-:W0:Y:S02]  /*0b90*/  USETMAXREG.TRY_ALLOC.CTAPOOL UP0, 0xe8 ;  /* 0x000000e8000079c8 */ /* 0x000e240008000600 */
[----:B0-----:R-:W-:-:S13]  /*0ba0*/  PLOP3.LUT P0, PT, PT, PT, UP0, 0x80, 0x0 ;  /* 0x000000000000781c */ /* 0x001fda0003f0f008 */
[----:B------:R-:W-:Y:S05]  /*0bb0*/  @!P0 BRA `(.L_x_4) ;  /* 0xfffffffc00f08947 */ /* 0x000fea000383ffff */
[----:B------:R-:W-:Y:S01]  /*0bc0*/  ULDC.64 UR4, c[0x0][0x598] ;  /* 0x0001660000047ab9 */ /* 0x000fe20000000a00 */
[----:B------:R-:W-:Y:S01]  /*0bd0*/  ULDC.64 UR36, c[0x0][0x208] ;  /* 0x0000820000247ab9 */ /* 0x000fe20000000a00 */
[----:B------:R-:W-:-:S04]  /*0be0*/  ISETP.NE.U32.AND P0, PT, RZ, UR4, PT ;  /* 0x00000004ff007c0c */ /* 0x000fc8000bf05070 */
[----:B------:R-:W-:-:S13]  /*0bf0*/  ISETP.NE.AND.EX P0, PT, RZ, UR5, PT, P0 ;  /* 0x00000005ff007c0c */ /* 0x000fda000bf05300 */
[----:B------:R-:W-:Y:S05]  /*0c00*/  @!P0 BRA `(.L_x_7) ;  /* 0x00000000001c8947 */ /* 0x000fea0003800000 */
[----:B------:R-:W0:Y:S02]  /*0c10*/  LDC.64 R4, c[0x0][0x598] ;  /* 0x00016600ff047b82 */ /* 0x000e240000000a00 */
[----:B0-----:R-:W2:Y:S02]  /*0c20*/  LDG.E.64 R4, desc[UR36][R4.64] ;  /* 0x0000002404047981 */ /* 0x001ea4000c1e1b00 */
[----:B--2---:R-:W-:-:S04]  /*0c30*/  ISETP.NE.U32.AND P0, PT, R4, RZ, PT ;  /* 0x000000ff0400720c */ /* 0x004fc80003f05070 */
[----:B------:R-:W-:-:S13]  /*0c40*/  ISETP.NE.AND.EX P0, PT, R5, RZ, PT, P0 ;  /* 0x000000ff0500720c */ /* 0x000fda0003f05300 */
[----:B------:R-:W-:Y:S05]  /*0c50*/  @!P0 BRA `(.L_x_7) ;  /* 0x0000000000088947 */ /* 0x000fea0003800000 */
[----:B------:R0:W5:Y:S01]  /*0c60*/  LD.E R23, desc[UR36][R4.64] ;  /* 0x0000002404177980 */ /* 0x000162000c101900 */
[----:B------:R-:W-:Y:S05]  /*0c70*/  BRA `(.L_x_8) ;  /* 0x0000000000247947 */ /* 0x000fea0003800000 */
.L_x_7:
[----:B------:R-:W-:Y:S02]  /*0c80*/  ULDC.64 UR4, c[0x0][0x588] ;  /* 0x0001620000047ab9 */ /* 0x000fe40000000a00 */
[----:B------:R-:W-:-:S04]  /*0c90*/  ISETP.NE.U32.AND P0, PT, RZ, UR4, PT ;  /* 0x00000004ff007c0c */ /* 0x000fc8000bf05070 */
[----:B------:R-:W-:-:S13]  /*0ca0*/  ISETP.NE.AND.EX P0, PT, RZ, UR5, PT, P0 ;  /* 0x00000005ff007c0c */ /* 0x000fda000bf05300 */
[----:B------:R-:W-:Y:S05]  /*0cb0*/  @!P0 BRA `(.L_x_9) ;  /* 0x00000000000c8947 */ /* 0x000fea0003800000 */
[----:B------:R-:W0:Y:S02]  /*0cc0*/  LDC.64 R4, c[0x0][0x588] ;  /* 0x00016200ff047b82 */ /* 0x000e240000000a00 */
[----:B0-----:R1:W5:Y:S01]  /*0cd0*/  LDG.E R23, desc[UR36][R4.64] ;  /* 0x0000002404177981 */ /* 0x001362000c1e1900 */
[----:B------:R-:W-:Y:S05]  /*0ce0*/  BRA `(.L_x_8) ;  /* 0x0000000000087947 */ /* 0x000fea0003800000 */
.L_x_9:
[----:B------:R-:W-:Y:S02]  /*0cf0*/  ULDC UR4, c[0x0][0x580] ;  /* 0x0001600000047ab9 */ /* 0x000fe40000000800 */
[----:B------:R-:W-:-:S07]  /*0d00*/  IMAD.U32 R23, RZ, RZ, UR4 ;  /* 0x00000004ff177e24 */ /* 0x000fce000f8e00ff */
.L_x_8:
[----:B------:R-:W-:Y:S02]  /*0d10*/  ULDC.64 UR4, c[0x0][0x5a0] ;  /* 0x0001680000047ab9 */ /* 0x000fe40000000a00 */
[----:B------:R-:W-:-:S04]  /*0d20*/  ISETP.NE.U32.AND P0, PT, RZ, UR4, PT ;  /* 0x00000004ff007c0c */ /* 0x000fc8000bf05070 */
[----:B------:R-:W-:-:S13]  /*0d30*/  ISETP.NE.AND.EX P0, PT, RZ, UR5, PT, P0 ;  /* 0x00000005ff007c0c */ /* 0x000fda000bf05300 */
[----:B------:R-:W-:Y:S05]  /*0d40*/  @!P0 BRA `(.L_x_10) ;  /* 0x00000000001c8947 */ /* 0x000fea0003800000 */
[----:B01----:R-:W0:Y:S02]  /*0d50*/  LDC.64 R4, c[0x0][0x5a0] ;  /* 0x00016800ff047b82 */ /* 0x003e240000000a00 */
[----:B0-----:R-:W2:Y:S02]  /*0d60*/  LDG.E.64 R4, desc[UR36][R4.64] ;  /* 0x0000002404047981 */ /* 0x001ea4000c1e1b00 */
[----:B--2---:R-:W-:-:S04]  /*0d70*/  ISETP.NE.U32.AND P0, PT, R4, RZ, PT ;  /* 0x000000ff0400720c */ /* 0x004fc80003f05070 */
[----:B------:R-:W-:-:S13]  /*0d80*/  ISETP.NE.AND.EX P0, PT, R5, RZ, PT, P0 ;  /* 0x000000ff0500720c */ /* 0x000fda0003f05300 */
[----:B------:R-:W-:Y:S05]  /*0d90*/  @!P0 BRA `(.L_x_10) ;  /* 0x0000000000088947 */ /* 0x000fea0003800000 */
[----:B------:R0:W5:Y:S01]  /*0da0*/  LD.E R48, desc[UR36][R4.64] ;  /* 0x0000002404307980 */ /* 0x000162000c101900 */
[----:B------:R-:W-:Y:S05]  /*0db0*/  BRA `(.L_x_11) ;  /* 0x0000000000247947 */ /* 0x000fea0003800000 */
.L_x_10:
[----:B------:R-:W-:Y:S02]  /*0dc0*/  ULDC.64 UR4, c[0x0][0x590] ;  /* 0x0001640000047ab9 */ /* 0x000fe40000000a00 */
[----:B------:R-:W-:-:S04]  /*0dd0*/  ISETP.NE.U32.AND P0, PT, RZ, UR4, PT ;  /* 0x00000004ff007c0c */ /* 0x000fc8000bf05070 */
[----:B------:R-:W-:-:S13]  /*0de0*/  ISETP.NE.AND.EX P0, PT, RZ, UR5, PT, P0 ;  /* 0x00000005ff007c0c */ /* 0x000fda000bf05300 */
[----:B------:R-:W-:Y:S05]  /*0df0*/  @!P0 BRA `(.L_x_12) ;  /* 0x00000000000c8947 */ /* 0x000fea0003800000 */
[----:B01----:R-:W0:Y:S02]  /*0e00*/  LDC.64 R4, c[0x0][0x590] ;  /* 0x00016400ff047b82 */ /* 0x003e240000000a00 */
[----:B0-----:R1:W5:Y:S01]  /*0e10*/  LDG.E R48, desc[UR36][R4.64] ;  /* 0x0000002404307981 */ /* 0x001362000c1e1900 */
[----:B------:R-:W-:Y:S05]  /*0e20*/  BRA `(.L_x_11) ;  /* 0x0000000000087947 */ /* 0x000fea0003800000 */
.L_x_12:
[----:B------:R-:W-:Y:S02]  /*0e30*/  ULDC UR4, c[0x0][0x584] ;  /* 0x0001610000047ab9 */ /* 0x000fe40000000800 */
[----:B------:R-:W-:-:S07]  /*0e40*/  IMAD.U32 R48, RZ, RZ, UR4 ;  /* 0x00000004ff307e24 */ /* 0x000fce000f8e00ff */
.L_x_11:
[----:B------:R-:W-:-:S13]  /*0e50*/  LOP3.LUT P0, RZ, R0, 0xff, RZ, 0xc0, !PT ;  /* 0x000000ff00ff7812 */ /* 0x000fda000780c0ff */
[----:B------:R-:W-:Y:S05]  /*0e60*/  @!P0 EXIT ;  /* 0x000000000000894d */ /* 0x000fea0003800000 */
[----:B------:R-:W-:Y:S01]  /*0e70*/  ULDC UR4, c[0x0][0x28c] ;  /* 0x0000a30000047ab9 */ /* 0x000fe20000000800 */
[----:B------:R-:W-:Y:S01]  /*0e80*/  LOP3.LUT R54, R19, 0x1, RZ, 0xfc, !PT ;  /* 0x0000000113367812 */ /* 0x000fe200078efcff */
[----:B------:R-:W-:Y:S01]  /*0e90*/  UIADD3 UR4, UR4, 0xff, URZ ;  /* 0x000000ff04047890 */ /* 0x000fe2000fffe03f */
[----:B------:R-:W-:Y:S01]  /*0ea0*/  UMOV UR38, URZ ;  /* 0x0000003f00267c82 */ /* 0x000fe20008000000 */
[----:B------:R-:W-:Y:S02]  /*0eb0*/  UMOV UR39, URZ ;  /* 0x0000003f00277c82 */ /* 0x000fe40008000000 */
[----:B------:R-:W-:-:S04]  /*0ec0*/  USHF.R.S32.HI UR5, URZ, 0x1f, UR4 ;  /* 0x0000001f3f057899 */ /* 0x000fc80008011404 */
[----:B------:R-:W-:-:S04]  /*0ed0*/  ULEA.HI UR5, UR5, UR4, URZ, 0x8 ;  /* 0x0000000405057291 */ /* 0x000fc8000f8f403f */
[----:B------:R-:W-:-:S12]  /*0ee0*/  USHF.R.S32.HI UR40, URZ, 0x8, UR5 ;  /* 0x000000083f287899 */ /* 0x000fd80008011405 */
.L_x_78:
[----:B------:R-:W-:Y:S01]  /*0ef0*/  LOP3.LUT R0, R18, 0x80, RZ, 0xc0, !PT ;  /* 0x0000008012007812 */ /* 0x000fe200078ec0ff */
[----:B--2---:R-:W2:Y:S01]  /*0f00*/  S2UR UR7, SR_CgaCtaId ;  /* 0x00000000000779c3 */ /* 0x004ea20000008800 */
[----:B------:R-:W-:Y:S02]  /*0f10*/  UMOV UR6, 0x400 ;  /* 0x0000040000067882 */ /* 0x000fe40000000000 */
[----:B------:R-:W-:-:S06]  /*0f20*/  SHF.R.U32.HI R0, RZ, 0x7, R0 ;  /* 0x00000007ff007819 */ /* 0x000fcc0000011600 */
[----:B---3--:R-:W3:Y:S01]  /*0f30*/  SHFL.IDX PT, R0, R0, RZ, 0x1f ;  /* 0x00001fff00007589 */ /* 0x008ee200000e0000 */
[----:B--2---:R-:W-:Y:S01]  /*0f40*/  ULEA UR42, UR7, UR6, 0x18 ;  /* 0x00000006072a7291 */ /* 0x004fe2000f8ec03f */
[----:B---3--:R-:W-:-:S13]  /*0f50*/  R2UR UR4, R0 ;  /* 0x00000000000472ca */ /* 0x008fda00000e0000 */
[----:B------:R-:W-:-:S04]  /*0f60*/  ULEA.HI UR5, UR4, UR4, URZ, 0x1 ;  /* 0x0000000404057291 */ /* 0x000fc8000f8f083f */
[----:B------:R-:W-:-:S04]  /*0f70*/  ULOP3.LUT UR5, UR5, 0x7fffe, URZ, 0xc0, !UPT ;  /* 0x0007fffe05057892 */ /* 0x000fc8000f8ec03f */
[----:B------:R-:W-:-:S03]  /*0f80*/  UIADD3 UR5, UR4, -UR5, URZ ;  /* 0x8000000504057290 */ /* 0x000fc6000fffe03f */
[----:B------:R-:W-:Y:S01]  /*0f90*/  ULDC UR4, c[0x0][0x28c] ;  /* 0x0000a30000047ab9 */ /* 0x000fe20000000800 */
[----:B------:R-:W-:Y:S01]  /*0fa0*/  ULEA UR5, UR5, UR42, 0xd ;  /* 0x0000002a05057291 */ /* 0x000fe2000f8e683f */
[----:B------:R-:W-:-:S03]  /*0fb0*/  ISETP.LT.AND P0, PT, RZ, UR4, PT ;  /* 0x00000004ff007c0c */ /* 0x000fc6000bf01270 */
[----:B------:R-:W-:-:S04]  /*0fc0*/  UIADD3 UR5, UR5, 0x100, URZ ;  /* 0x0000010005057890 */ /* 0x000fc8000fffe03f */
[----:B------:R-:W-:-:S04]  /*0fd0*/  USHF.R.U32.HI UR5, URZ, 0x4, UR5 ;  /* 0x000000043f057899 */ /* 0x000fc80008011605 */
[----:B------:R-:W-:Y:S02]  /*0fe0*/  ULOP3.LUT UR41, UR5, 0x3fff, URZ, 0xc0, !UPT ;  /* 0x00003fff05297892 */ /* 0x000fe4000f8ec03f */
[----:B0---45:R-:W-:Y:S10]  /*0ff0*/  @P0 BRA `(.L_x_13) ;  /* 0x0000000000400947 */ /* 0x031ff40003800000 */
[----:B------:R-:W-:Y:S01]  /*1000*/  MOV R0, 0x0 ;  /* 0x0000000000007802 */ /* 0x000fe20000000f00 */
[----:B------:R-:W-:Y:S01]  /*1010*/  ULDC.64 UR4, c[0x4][0x68] ;  /* 0x01001a0000047ab9 */ /* 0x000fe20000000a00 */
[----:B------:R-:W-:Y:S01]  /*1020*/  ULDC.64 UR6, c[0x4][0x8] ;  /* 0x0100020000067ab9 */ /* 0x000fe20000000a00 */
[----:B01----:R-:W-:Y:S01]  /*1030*/  IMAD.U32 R4, RZ, RZ, UR4 ;  /* 0x00000004ff047e24 */ /* 0x003fe2000f8e00ff */
[----:B------:R0:W1:Y:S01]  /*1040*/  LDC.64 R14, c[0x4][R0] ;  /* 0x01000000000e7b82 */ /* 0x0000620000000a00 */
[----:B------:R-:W-:Y:S01]  /*1050*/  IMAD.U32 R5, RZ, RZ, UR5 ;  /* 0x00000005ff057e24 */ /* 0x000fe2000f8e00ff */
[----:B------:R-:W-:Y:S01]  /*1060*/  ULDC.64 UR4, c[0x4][0x70] ;  /* 0x01001c0000047ab9 */ /* 0x000fe20000000a00 */
[----:B------:R-:W-:Y:S02]  /*1070*/  IMAD.U32 R10, RZ, RZ, UR6 ;  /* 0x00000006ff0a7e24 */ /* 0x000fe4000f8e00ff */
[----:B------:R-:W-:Y:S02]  /*1080*/  IMAD.U32 R6, RZ, RZ, UR4 ;  /* 0x00000004ff067e24 */ /* 0x000fe4000f8e00ff */
[----:B------:R-:W-:-:S02]  /*1090*/  IMAD.U32 R7, RZ, RZ, UR5 ;  /* 0x00000005ff077e24 */ /* 0x000fc4000f8e00ff */
[----:B------:R-:W-:Y:S02]  /*10a0*/  IMAD.U32 R11, RZ, RZ, UR7 ;  /* 0x00000007ff0b7e24 */ /* 0x000fe4000f8e00ff */
[----:B------:R-:W-:Y:S02]  /*10b0*/  IMAD.MOV.U32 R8, RZ, RZ, 0x1e1 ;  /* 0x000001e1ff087424 */ /* 0x000fe400078e00ff */
[----:B------:R-:W-:Y:S02]  /*10c0*/  IMAD.MOV.U32 R12, RZ, RZ, 0x1 ;  /* 0x00000001ff0c7424 */ /* 0x000fe400078e00ff */
[----:B0-----:R-:W-:-:S07]  /*10d0*/  IMAD.MOV.U32 R13, RZ, RZ, RZ ;  /* 0x000000ffff0d7224 */ /* 0x001fce00078e00ff */
[----:B------:R-:W-:-:S07]  /*10e0*/  LEPC R20, `(.L_x_13) ;  /* 0x000000001014794e */ /* 0x000fce0000000000 */
[----:B-1---5:R-:W-:Y:S05]  /*10f0*/  CALL.ABS.NOINC R14 ;  /* 0x000000000e007343 */ /* 0x022fea0003c00000 */
.L_x_13:
[----:B------:R-:W-:-:S13]  /*1100*/  ISETP.NE.AND P0, PT, R54, 0x3, PT ;  /* 0x000000033600780c */ /* 0x000fda0003f05270 */
[----:B------:R-:W-:Y:S05]  /*1110*/  @!P0 BRA `(.L_x_14) ;  /* 0x0000000000048947 */ /* 0x000fea0003800000 */
[----:B------:R-:W-:Y:S01]  /*1120*/  BPT.TRAP 0x1 ;  /* 0x000000040000795c */ /* 0x000fe20000300000 */
.L_x_14:
[----:B------:R-:W-:Y:S02]  /*1130*/  IMAD.U32 R3, RZ, RZ, UR39 ;  /* 0x00000027ff037e24 */ /* 0x000fe4000f8e00ff */
[----:B------:R-:W-:-:S03]  /*1140*/  IMAD.U32 R0, RZ, RZ, UR38 ;  /* 0x00000026ff007e24 */ /* 0x000fc6000f8e00ff */
[----:B------:R-:W-:Y:S02]  /*1150*/  LEA R3, R3, UR42, 0x3 ;  /* 0x0000002a03037c11 */ /* 0x000fe4000f8e18ff */
[----:B------:R-:W-:-:S04]  /*1160*/  SHF.L.U32 R0, R0, 0x1f, RZ ;  /* 0x0000001f00007819 */ /* 0x000fc800000006ff */
[----:B------:R2:W3:Y:S01]  /*1170*/  SYNCS.PHASECHK.TRANS64.TRYWAIT P1, [R3+URZ], R0 ;  /* 0x00000000030075a7 */ /* 0x0004e2000802017f */
[----:B------:R-:W-:Y:S05]  /*1180*/  @!P0 BRA `(.L_x_15) ;  /* 0x0000000000048947 */ /* 0x000fea0003800000 */
[----:B------:R-:W-:Y:S01]  /*1190*/  BPT.TRAP 0x1 ;  /* 0x000000040000795c */ /* 0x000fe20000300000 */
.L_x_15:
[----:B---3--:R-:W-:Y:S05]  /*11a0*/  @P1 BRA `(.L_x_16) ;  /* 0x0000000000081947 */ /* 0x008fea0003800000 */
[----:B------:R-:W3:Y:S02]  /*11b0*/  SYNCS.PHASECHK.TRANS64.TRYWAIT P1, [R3+URZ], R0 ;  /* 0x00000000030075a7 */ /* 0x000ee4000802017f */
[----:B---3--:R-:W-:Y:S05]  /*11c0*/  @!P1 BRA `(.L_x_17) ;  /* 0x0000006400649947 */ /* 0x008fea0003800000 */
.L_x_16:
[----:B------:R-:W-:-:S04]  /*11d0*/  UISETP.LT.AND UP0, UPT, UR40, 0x1, UPT ;  /* 0x000000012800788c */ /* 0x000fc8000bf01270 */
[----:B------:R-:W-:-:S04]  /*11e0*/  USEL UR4, UR40, 0x1, UP0 ;  /* 0x0000000128047887 */ /* 0x000fc80008000000 */
[----:B------:R-:W-:-:S06]  /*11f0*/  UIADD3 UR4, UR40, -UR4, URZ ;  /* 0x8000000428047290 */ /* 0x000fcc000fffe03f */
[----:B--23--:R-:W-:Y:S01]  /*1200*/  IMAD.U32 R0, RZ, RZ, UR4 ;  /* 0x00000004ff007e24 */ /* 0x00cfe2000f8e00ff */
[----:B------:R-:W-:Y:S05]  /*1210*/  WARPSYNC.ALL ;  /* 0x0000000000007948 */ /* 0x000fea0003800000 */
[----:B------:R-:W-:Y:S01]  /*1220*/  ISETP.GE.AND P1, PT, R0, 0x1, PT ;  /* 0x000000010000780c */ /* 0x000fe20003f26270 */
[----:B------:R-:W-:Y:S01]  /*1230*/  UIADD3 UR4, UR42, 0x20100, URZ ;  /* 0x000201002a047890 */ /* 0x000fe2000fffe03f */
[----:B------:R-:W-:Y:S01]  /*1240*/  WARPGROUP.ARRIVE ;  /* 0x00000000000079c5 */ /* 0x000fe20000000000 */
[----:B------:R-:W-:Y:S01]  /*1250*/  UMOV UR9, 0x40000040 ;  /* 0x4000004000097882 */ /* 0x000fe20000000000 */
[----:B------:R-:W-:Y:S01]  /*1260*/  UMOV UR11, 0x40000040 ;  /* 0x40000040000b7882 */ /* 0x000fe20000000000 */
[----:B------:R-:W-:Y:S01]  /*1270*/  USHF.R.U32.HI UR4, URZ, 0x4, UR4 ;  /* 0x000000043f047899 */ /* 0x000fe20008011604 */
[----:B------:R-:W-:Y:S01]  /*1280*/  UMOV UR13, UR9 ;  /* 0x00000009000d7c82 */ /* 0x000fe20008000000 */
[----:B------:R-:W-:-:S02]  /*1290*/  UMOV UR15, 0x40000040 ;  /* 0x40000040000f7882 */ /* 0x000fc40000000000 */
[----:B------:R-:W-:Y:S02]  /*12a0*/  ULOP3.LUT UR5, UR4, 0x3fff, URZ, 0xc0, !UPT ;  /* 0x00003fff04057892 */ /* 0x000fe4000f8ec03f */
[----:B------:R-:W-:Y:S02]  /*12b0*/  ULOP3.LUT UR4, UR41, 0x10000, URZ, 0xfc, !UPT ;  /* 0x0001000029047892 */ /* 0x000fe4000f8efc3f */
[----:B------:R-:W-:Y:S02]  /*12c0*/  ULOP3.LUT UR5, UR5, 0x10000, URZ, 0xfc, !UPT ;  /* 0x0001000005057892 */ /* 0x000fe4000f8efc3f */
[----:B------:R-:W-:Y:S02]  /*12d0*/  ULEA UR8, UR39, UR4, 0xc ;  /* 0x0000000427087291 */ /* 0x000fe4000f8e603f */
[----:B------:R-:W-:-:S04]  /*12e0*/  UIMAD UR6, UR39, 0x600, UR5 ;  /* 0x00000600270678a4 */ /* 0x000fc8000f8e0205 */
[----:B------:R-:W-:Y:S01]  /*12f0*/  UIADD3 UR14, UR6, 0x80, URZ ;  /* 0x00000080060e7890 */ /* 0x000fe2000fffe03f */
[----:B------:R-:W-:Y:S02]  /*1300*/  UMOV UR12, UR8 ;  /* 0x00000008000c7c82 */ /* 0x000fe40008000000 */
[----:B------:R-:W-:Y:S01]  /*1310*/  UMOV UR10, UR6 ;  /* 0x00000006000a7c82 */ /* 0x000fe20008000000 */
[----:B------:R-:W-:Y:S01]  /*1320*/  UIADD3 UR7, UR6, 0x100, URZ ;  /* 0x0000010006077890 */ /* 0x000fe2000fffe03f */
[----:B------:R-:W-:Y:S01]  /*1330*/  HGMMA.64x16x16.F32 R40, gdesc[UR8], RZ, !UPT, gsb0 ;  /* 0x00200000082879f0 */ /* 0x000fe2000c0008ff */
[----:B------:R-:W-:Y:S01]  /*1340*/  UIADD3 UR10, UR6, 0x486, URZ ;  /* 0x00000486060a7890 */ /* 0x000fe2000fffe03f */
[----:B------:R-:W-:Y:S01]  /*1350*/  UMOV UR11, 0x40000040 ;  /* 0x40000040000b7882 */ /* 0x000fe20000000000 */
[----:B------:R-:W-:Y:S02]  /*1360*/  WARPGROUP.DEPBAR.LE gsb0, 0x0 ;  /* 0x00008000000079c5 */ /* 0x000fe40000010000 */
[----:B------:R-:W-:-:S06]  /*1370*/  WARPGROUP.ARRIVE ;  /* 0x00000000000079c5 */ /* 0x000fcc0000000000 */
[----:B------:R-:W-:Y:S01]  /*1380*/  HGMMA.64x16x16.F32 R32, gdesc[UR12], RZ, !UPT, gsb0 ;  /* 0x002000000c2079f0 */ /* 0x000fe2000c0008ff */
[----:B------:R-:W-:Y:S01]  /*1390*/  UMOV UR12, UR8 ;  /* 0x00000008000c7c82 */ /* 0x000fe20008000000 */
[----:B------:R-:W-:Y:S01]  /*13a0*/  UMOV UR13, UR9 ;  /* 0x00000009000d7c82 */ /* 0x000fe20008000000 */
[----:B------:R-:W-:Y:S01]  /*13b0*/  UMOV UR14, UR7 ;  /* 0x00000007000e7c82 */ /* 0x000fe20008000000 */
[----:B------:R-:W-:Y:S01]  /*13c0*/  UMOV UR15, 0x40000040 ;  /* 0x40000040000f7882 */ /* 0x000fe20000000000 */
[----:B------:R-:W-:Y:S02]  /*13d0*/  UIADD3 UR7, UR6, 0x82, URZ ;  /* 0x0000008206077890 */ /* 0x000fe4000fffe03f */
[----:B------:R-:W-:Y:S01]  /*13e0*/  UIADD3 UR9, UR6, 0x102, URZ ;  /* 0x0000010206097890 */ /* 0x000fe2000fffe03f */
[----:B------:R-:W-:Y:S02]  /*13f0*/  WARPGROUP.DEPBAR.LE gsb0, 0x0 ;  /* 0x00008000000079c5 */ /* 0x000fe40000010000 */
[----:B------:R-:W-:-:S06]  /*1400*/  WARPGROUP.ARRIVE ;  /* 0x00000000000079c5 */ /* 0x000fcc0000000000 */
[----:B------:R-:W-:Y:S01]  /*1410*/  HGMMA.64x16x16.F32 R24, gdesc[UR12], RZ, !UPT, gsb0 ;  /* 0x002000000c1879f0 */ /* 0x000fe2000c0008ff */
[----:B------:R-:W-:Y:S02]  /*1420*/  UIADD3 UR12, UR8, 0x2, URZ ;  /* 0x00000002080c7890 */ /* 0x000fe4000fffe03f */
[----:B------:R-:W-:Y:S01]  /*1430*/  UIADD3 UR14, UR6, 0x2, URZ ;  /* 0x00000002060e7890 */ /* 0x000fe2000fffe03f */
[----:B------:R-:W-:Y:S01]  /*1440*/  UMOV UR13, 0x40000040 ;  /* 0x40000040000d7882 */ /* 0x000fe20000000000 */
[----:B------:R-:W-:Y:S01]  /*1450*/  UMOV UR15, 0x40000040 ;  /* 0x40000040000f7882 */ /* 0x000fe20000000000 */
[----:B------:R-:W-:Y:S02]  /*1460*/  WARPGROUP.DEPBAR.LE gsb0, 0x0 ;  /* 0x00008000000079c5 */ /* 0x000fe40000010000 */
[----:B------:R-:W-:-:S06]  /*1470*/  WARPGROUP.ARRIVE ;  /* 0x00000000000079c5 */ /* 0x000fcc0000000000 */
[----:B------:R-:W-:Y:S01]  /*1480*/  HGMMA.64x16x16.F32 R40, gdesc[UR12], R40, gsb0 ;  /* 0x002000000c2879f0 */ /* 0x000fe20008000828 */
[----:B------:R-:W-:Y:S01]  /*1490*/  UMOV UR14, UR7 ;  /* 0x00000007000e7c82 */ /* 0x000fe20008000000 */
[----:B------:R-:W-:Y:S01]  /*14a0*/  UMOV UR15, 0x40000040 ;  /* 0x40000040000f7882 */ /* 0x000fe20000000000 */
[----:B------:R-:W-:Y:S01]  /*14b0*/  UIADD3 UR7, UR6, 0x84, URZ ;  /* 0x0000008406077890 */ /* 0x000fe2000fffe03f */
        /* <DEDUP_REMOVED lines=241> */
[----:B------:R-:W-:Y:S01]  /*23d0*/  UIADD3 UR8, UR8, 0xc06, URZ ;  /* 0x00000c0608087890 */ /* 0x000fe2000fffe03f */
[----:B------:R-:W-:Y:S02]  /*23e0*/  WARPGROUP.DEPBAR.LE gsb0, 0x0 ;  /* 0x00008000000079c5 */ /* 0x000fe40000010000 */
[----:B------:R-:W-:-:S06]  /*23f0*/  WARPGROUP.ARRIVE ;  /* 0x00000000000079c5 */ /* 0x000fcc0000000000 */
[----:B------:R-:W-:Y:S01]  /*2400*/  HGMMA.64x16x16.F32 R40, gdesc[UR12], R40, gsb0 ;  /* 0x002000000c2879f0 */ /* 0x000fe20008000828 */
[----:B------:R-:W-:Y:S01]  /*2410*/  UMOV UR14, UR7 ;  /* 0x00000007000e7c82 */ /* 0x000fe20008000000 */
[----:B------:R-:W-:Y:S01]  /*2420*/  UMOV UR15, 0x40000040 ;  /* 0x40000040000f7882 */ /* 0x000fe20000000000 */
[----:B------:R-:W-:Y:S02]  /*2430*/  UIADD3 UR7, UR6, 0x506, URZ ;  /* 0x0000050606077890 */ /* 0x000fe4000fffe03f */
[----:B------:R-:W-:Y:S01]  /*2440*/  UIADD3 UR6, UR6, 0x586, URZ ;  /* 0x0000058606067890 */ /* 0x000fe2000fffe03f */
[----:B------:R-:W-:Y:S02]  /*2450*/  WARPGROUP.DEPBAR.LE gsb0, 0x0 ;  /* 0x00008000000079c5 */ /* 0x000fe40000010000 */
[----:B------:R-:W-:-:S06]  /*2460*/  WARPGROUP.ARRIVE ;  /* 0x00000000000079c5 */ /* 0x000fcc0000000000 */
[----:B------:R-:W-:Y:S01]  /*2470*/  HGMMA.64x16x16.F32 R32, gdesc[UR12], R32, gsb0 ;  /* 0x002000000c2079f0 */ /* 0x000fe20008000820 */
[----:B------:R-:W-:Y:S01]  /*2480*/  UMOV UR14, UR9 ;  /* 0x00000009000e7c82 */ /* 0x000fe20008000000 */
[----:B------:R-:W-:Y:S01]  /*2490*/  UMOV UR15, 0x40000040 ;  /* 0x40000040000f7882 */ /* 0x000fe20000000000 */
[----:B------:R-:W-:Y:S01]  /*24a0*/  UMOV UR9, 0x40000040 ;  /* 0x4000004000097882 */ /* 0x000fe20000000000 */
[----:B------:R-:W-:Y:S02]  /*24b0*/  WARPGROUP.DEPBAR.LE gsb0, 0x0 ;  /* 0x00008000000079c5 */ /* 0x000fe40000010000 */
[----:B------:R-:W-:-:S06]  /*24c0*/  WARPGROUP.ARRIVE ;  /* 0x00000000000079c5 */ /* 0x000fcc0000000000 */
[----:B------:R-:W-:Y:S03]  /*24d0*/  HGMMA.64x16x16.F32 R24, gdesc[UR12], R24, gsb0 ;  /* 0x002000000c1879f0 */ /* 0x000fe60008000818 */
[----:B------:R-:W-:Y:S02]  /*24e0*/  WARPGROUP.DEPBAR.LE gsb0, 0x0 ;  /* 0x00008000000079c5 */ /* 0x000fe40000010000 */
[----:B------:R-:W-:-:S06]  /*24f0*/  WARPGROUP.ARRIVE ;  /* 0x00000000000079c5 */ /* 0x000fcc0000000000 */
[----:B------:R-:W-:Y:S01]  /*2500*/  HGMMA.64x16x16.F32 R40, gdesc[UR8], R40, gsb0 ;  /* 0x00200000082879f0 */ /* 0x000fe20008000828 */
[----:B------:R-:W-:Y:S01]  /*2510*/  UMOV UR10, UR7 ;  /* 0x00000007000a7c82 */ /* 0x000fe20008000000 */
[----:B------:R-:W-:Y:S01]  /*2520*/  UMOV UR11, 0x40000040 ;  /* 0x40000040000b7882 */ /* 0x000fe20000000000 */
[----:B------:R-:W-:Y:S02]  /*2530*/  WARPGROUP.DEPBAR.LE gsb0, 0x0 ;  /* 0x00008000000079c5 */ /* 0x000fe40000010000 */
[----:B------:R-:W-:-:S06]  /*2540*/  WARPGROUP.ARRIVE ;  /* 0x00000000000079c5 */ /* 0x000fcc0000000000 */
[----:B------:R-:W-:Y:S01]  /*2550*/  HGMMA.64x16x16.F32 R32, gdesc[UR8], R32, gsb0 ;  /* 0x00200000082079f0 */ /* 0x000fe20008000820 */
[----:B------:R-:W-:Y:S01]  /*2560*/  UMOV UR10, UR6 ;  /* 0x00000006000a7c82 */ /* 0x000fe20008000000 */
[----:B------:R-:W-:Y:S01]  /*2570*/  UMOV UR11, 0x40000040 ;  /* 0x40000040000b7882 */ /* 0x000fe20000000000 */
[----:B------:R-:W-:Y:S02]  /*2580*/  WARPGROUP.DEPBAR.LE gsb0, 0x0 ;  /* 0x00008000000079c5 */ /* 0x000fe40000010000 */
[----:B------:R-:W-:-:S06]  /*2590*/  WARPGROUP.ARRIVE ;  /* 0x00000000000079c5 */ /* 0x000fcc0000000000 */
[----:B------:R-:W-:Y:S03]  /*25a0*/  HGMMA.64x16x16.F32 R24, gdesc[UR8], R24, gsb0 ;  /* 0x00200000081879f0 */ /* 0x000fe60008000818 */
[----:B------:R-:W-:Y:S02]  /*25b0*/  WARPGROUP.DEPBAR.LE gsb0, 0x0 ;  /* 0x00008000000079c5 */ /* 0x000fe40000010000 */
[----:B------:R-:W-:Y:S05]  /*25c0*/  @!P1 BRA `(.L_x_18) ;  /* 0x0000001400709947 */ /* 0x000fea0003800000 */
[----:B------:R-:W-:-:S04]  /*25d0*/  UIADD3 UR6, UR39, 0x1, URZ ;  /* 0x0000000127067890 */ /* 0x000fc8000fffe03f */
[----:B------:R-:W-:-:S04]  /*25e0*/  UISETP.NE.AND UP0, UPT, UR6, 0x2, UPT ;  /* 0x000000020600788c */ /* 0x000fc8000bf05270 */
[----:B------:R-:W-:Y:S02]  /*25f0*/  USEL UR7, URZ, 0x1, UP0 ;  /* 0x000000013f077887 */ /* 0x000fe40008000000 */
[----:B------:R-:W-:Y:S02]  /*2600*/  USEL UR6, UR6, URZ, UP0 ;  /* 0x0000003f06067287 */ /* 0x000fe40008000000 */
[----:B------:R-:W-:-:S06]  /*2610*/  ULOP3.LUT UR7, UR38, UR7, URZ, 0x3c, !UPT ;  /* 0x0000000726077292 */ /* 0x000fcc000f8e3c3f */
[----:B01----:R-:W-:Y:S01]  /*2620*/  IMAD.U32 R5, RZ, RZ, UR7 ;  /* 0x00000007ff057e24 */ /* 0x003fe2000f8e00ff */
[----:B------:R-:W-:-:S06]  /*2630*/  UMOV UR7, UR39 ;  /* 0x0000002700077c82 */ /* 0x000fcc0008000000 */
.L_x_25:
[----:B01----:R-:W-:Y:S05]  /*2640*/  @!P0 BRA `(.L_x_19) ;  /* 0x0000000000048947 */ /* 0x003fea0003800000 */
[----:B------:R-:W-:Y:S01]  /*2650*/  BPT.TRAP 0x1 ;  /* 0x000000040000795c */ /* 0x000fe20000300000 */
.L_x_19:
[----:B------:R-:W0:Y:S01]  /*2660*/  S2UR UR9, SR_CgaCtaId ;  /* 0x00000000000979c3 */ /* 0x000e220000008800 */
[----:B------:R-:W-:Y:S01]  /*2670*/  UMOV UR8, 0x400 ;  /* 0x0000040000087882 */ /* 0x000fe20000000000 */
[----:B------:R-:W-:Y:S01]  /*2680*/  SHF.L.U32 R3, R5, 0x1f, RZ ;  /* 0x0000001f05037819 */ /* 0x000fe200000006ff */
[----:B0-----:R-:W-:-:S04]  /*2690*/  ULEA UR8, UR9, UR8, 0x18 ;  /* 0x0000000809087291 */ /* 0x001fc8000f8ec03f */
[----:B------:R-:W-:-:S09]  /*26a0*/  ULEA UR9, UR6, UR8, 0x3 ;  /* 0x0000000806097291 */ /* 0x000fd2000f8e183f */
[----:B------:R0:W1:Y:S01]  /*26b0*/  SYNCS.PHASECHK.TRANS64.TRYWAIT P1, [UR9], R3 ;  /* 0x00000003ff0075a7 */ /* 0x0000620008020149 */
[----:B------:R-:W-:Y:S05]  /*26c0*/  @!P0 BRA `(.L_x_20) ;  /* 0x0000000000048947 */ /* 0x000fea0003800000 */
[----:B------:R-:W-:Y:S01]  /*26d0*/  BPT.TRAP 0x1 ;  /* 0x000000040000795c */ /* 0x000fe20000300000 */
.L_x_20:
[----:B-1----:R-:W-:Y:S05]  /*26e0*/  @P1 BRA `(.L_x_21) ;  /* 0x0000000000081947 */ /* 0x002fea0003800000 */
[----:B------:R-:W1:Y:S02]  /*26f0*/  SYNCS.PHASECHK.TRANS64.TRYWAIT P1, [UR9], R3 ;  /* 0x00000003ff0075a7 */ /* 0x000e640008020149 */
[----:B-1----:R-:W-:Y:S05]  /*2700*/  @!P1 BRA `(.L_x_22) ;  /* 0x0000005000289947 */ /* 0x002fea0003800000 */
.L_x_21:
[----:B------:R-:W-:Y:S01]  /*2710*/  ULEA UR12, UR6, UR4, 0xc ;  /* 0x00000004060c7291 */ /* 0x000fe2000f8e603f */
[----:B------:R-:W-:Y:S01]  /*2720*/  WARPGROUP.ARRIVE ;  /* 0x00000000000079c5 */ /* 0x000fe20000000000 */
[----:B------:R-:W-:Y:S01]  /*2730*/  UIMAD UR10, UR6, 0x600, UR5 ;  /* 0x00000600060a78a4 */ /* 0x000fe2000f8e0205 */
[----:B------:R-:W-:Y:S01]  /*2740*/  UMOV UR13, 0x40000040 ;  /* 0x40000040000d7882 */ /* 0x000fe20000000000 */
[----:B------:R-:W-:Y:S02]  /*2750*/  UMOV UR15, 0x40000040 ;  /* 0x40000040000f7882 */ /* 0x000fe40000000000 */
[----:B------:R-:W-:Y:S01]  /*2760*/  UIADD3 UR18, UR10, 0x80, URZ ;  /* 0x000000800a127890 */ /* 0x000fe2000fffe03f */
[----:B------:R-:W-:Y:S02]  /*2770*/  UMOV UR16, UR12 ;  /* 0x0000000c00107c82 */ /* 0x000fe40008000000 */
[----:B------:R-:W-:Y:S01]  /*2780*/  UMOV UR14, UR10 ;  /* 0x0000000a000e7c82 */ /* 0x000fe20008000000 */
[----:B------:R-:W-:Y:S01]  /*2790*/  UMOV UR17, UR13 ;  /* 0x0000000d00117c82 */ /* 0x000fe20008000000 */
[----:B------:R-:W-:Y:S01]  /*27a0*/  HGMMA.64x16x16.F32 R40, gdesc[UR12], R40, gsb0 ;  /* 0x002000000c2879f0 */ /* 0x000fe20008000828 */
[----:B------:R-:W-:Y:S01]  /*27b0*/  UMOV UR19, 0x40000040 ;  /* 0x4000004000137882 */ /* 0x000fe20000000000 */
[----:B------:R-:W-:-:S02]  /*27c0*/  UIADD3 UR9, UR10, 0x100, URZ ;  /* 0x000001000a097890 */ /* 0x000fc4000fffe03f */
[----:B------:R-:W-:Y:S02]  /*27d0*/  UIADD3 UR11, UR10, 0x102, URZ ;  /* 0x000001020a0b7890 */ /* 0x000fe4000fffe03f */
[----:B------:R-:W-:Y:S01]  /*27e0*/  UIADD3 UR14, UR10, 0x486, URZ ;  /* 0x000004860a0e7890 */ /* 0x000fe2000fffe03f */
[----:B------:R-:W-:Y:S01]  /*27f0*/  UMOV UR15, 0x40000040 ;  /* 0x40000040000f7882 */ /* 0x000fe20000000000 */
[----:B------:R-:W-:Y:S02]  /*2800*/  WARPGROUP.DEPBAR.LE gsb0, 0x0 ;  /* 0x00008000000079c5 */ /* 0x000fe40000010000 */
[----:B------:R-:W-:-:S06]  /*2810*/  WARPGROUP.ARRIVE ;  /* 0x00000000000079c5 */ /* 0x000fcc0000000000 */
[----:B------:R-:W-:Y:S01]  /*2820*/  HGMMA.64x16x16.F32 R32, gdesc[UR16], R32, gsb0 ;  /* 0x00200000102079f0 */ /* 0x000fe20008000820 */
[----:B------:R-:W-:Y:S01]  /*2830*/  UMOV UR16, UR12 ;  /* 0x0000000c00107c82 */ /* 0x000fe20008000000 */
[----:B------:R-:W-:Y:S01]  /*2840*/  UMOV UR17, UR13 ;  /* 0x0000000d00117c82 */ /* 0x000fe20008000000 */
[----:B------:R-:W-:Y:S01]  /*2850*/  UMOV UR18, UR9 ;  /* 0x0000000900127c82 */ /* 0x000fe20008000000 */
[----:B------:R-:W-:Y:S01]  /*2860*/  UMOV UR19, 0x40000040 ;  /* 0x4000004000137882 */ /* 0x000fe20000000000 */
[----:B------:R-:W-:Y:S01]  /*2870*/  UIADD3 UR9, UR10, 0x82, URZ ;  /* 0x000000820a097890 */ /* 0x000fe2000fffe03f */
[----:B------:R-:W-:Y:S01]  /*2880*/  UMOV UR13, 0x40000040 ;  /* 0x40000040000d7882 */ /* 0x000fe20000000000 */
        /* <DEDUP_REMOVED lines=285> */
[----:B------:R-:W-:Y:S01]  /*3a60*/  BPT.TRAP 0x1 ;  /* 0x000000040000795c */ /* 0x000fe20000300000 */
.L_x_23:
[----:B------:R-:W-:Y:S01]  /*3a70*/  ULEA UR8, UR7, UR8, 0x3 ;  /* 0x0000000807087291 */ /* 0x000fe2000f8e183f */
[----:B------:R-:W-:-:S03]  /*3a80*/  ISETP.GT.U32.AND P1, PT, R19, 0x1, PT ;  /* 0x000000011300780c */ /* 0x000fc60003f24070 */
[----:B------:R-:W-:-:S04]  /*3a90*/  UIADD3 UR8, UR8, 0x10, URZ ;  /* 0x0000001008087890 */ /* 0x000fc8000fffe03f */
[----:B------:R-:W-:-:S09]  /*3aa0*/  UPRMT UR8, URZ, 0x654, UR8 ;  /* 0x000006543f087896 */ /* 0x000fd20008000008 */
[----:B------:R-:W-:Y:S01]  /*3ab0*/  SYNCS.ARRIVE.TRANS64.RED.A1T0 RZ, [UR8], RZ ;  /* 0x000000ffffff79a7 */ /* 0x000fe20008100408 */
[----:B------:R-:W-:Y:S05]  /*3ac0*/  @P1 BRA `(.L_x_24) ;  /* 0x0000000000041947 */ /* 0x000fea0003800000 */
[----:B------:R-:W-:Y:S01]  /*3ad0*/  BPT.TRAP 0x1 ;  /* 0x000000040000795c */ /* 0x000fe20000300000 */
.L_x_24:
[----:B------:R-:W-:Y:S01]  /*3ae0*/  UIADD3 UR6, UR6, 0x1, URZ ;  /* 0x0000000106067890 */ /* 0x000fe2000fffe03f */
[C---:B------:R-:W-:Y:S01]  /*3af0*/  ISETP.GT.AND P1, PT, R0.reuse, 0x1, PT ;  /* 0x000000010000780c */ /* 0x040fe20003f24270 */
[----:B------:R-:W-:Y:S01]  /*3b00*/  UIADD3 UR7, UR7, 0x1, URZ ;  /* 0x0000000107077890 */ /* 0x000fe2000fffe03f */
[----:B------:R-:W-:Y:S01]  /*3b10*/  VIADD R0, R0, 0xffffffff ;  /* 0xffffffff00007836 */ /* 0x000fe20000000000 */
[----:B------:R-:W-:Y:S02]  /*3b20*/  UISETP.NE.AND UP0, UPT, UR6, 0x2, UPT ;  /* 0x000000020600788c */ /* 0x000fe4000bf05270 */
[----:B------:R-:W-:Y:S02]  /*3b30*/  UISETP.NE.AND UP1, UPT, UR7, 0x2, UPT ;  /* 0x000000020700788c */ /* 0x000fe4000bf25270 */
[----:B------:R-:W-:Y:S02]  /*3b40*/  USEL UR8, URZ, 0x1, UP0 ;  /* 0x000000013f087887 */ /* 0x000fe40008000000 */
[----:B------:R-:W-:-:S02]  /*3b50*/  USEL UR6, UR6, URZ, UP0 ;  /* 0x0000003f06067287 */ /* 0x000fc40008000000 */
[----:B------:R-:W-:Y:S02]  /*3b60*/  USEL UR7, UR7, URZ, UP1 ;  /* 0x0000003f07077287 */ /* 0x000fe40008800000 */
[----:B------:R-:W-:Y:S01]  /*3b70*/  LOP3.LUT R5, R5, UR8, RZ, 0x3c, !PT ;  /* 0x0000000805057c12 */ /* 0x000fe2000f8e3cff */
[----:B------:R-:W-:Y:S09]  /*3b80*/  @P1 BRA `(.L_x_25) ;  /* 0xffffffe800ac1947 */ /* 0x000ff2000383ffff */
.L_x_18:
[----:B------:R-:W2:Y:S02]  /*3b90*/  LDC R0, c[0x0][0x28c] ;  /* 0x0000a300ff007b82 */ /* 0x000ea40000000800 */
[----:B--2---:R-:W-:-:S13]  /*3ba0*/  ISETP.GE.AND P1, PT, R0, 0x1, PT ;  /* 0x000000010000780c */ /* 0x004fda0003f26270 */
[----:B------:R-:W-:Y:S05]  /*3bb0*/  @!P1 BRA `(.L_x_26) ;  /* 0x0000000000409947 */ /* 0x000fea0003800000 */
[----:B------:R-:W-:Y:S05]  /*3bc0*/  @!P0 BRA `(.L_x_27) ;  /* 0x0000000000048947 */ /* 0x000fea0003800000 */
[----:B------:R-:W-:Y:S01]  /*3bd0*/  BPT.TRAP 0x1 ;  /* 0x000000040000795c */ /* 0x000fe20000300000 */
.L_x_27:
[----:B------:R-:W2:Y:S01]  /*3be0*/  S2UR UR6, SR_CgaCtaId ;  /* 0x00000000000679c3 */ /* 0x000ea20000008800 */
[----:B------:R-:W-:Y:S01]  /*3bf0*/  UISETP.LT.AND UP0, UPT, UR40, 0x1, UPT ;  /* 0x000000012800788c */ /* 0x000fe2000bf01270 */
[----:B------:R-:W-:Y:S01]  /*3c00*/  ISETP.GT.U32.AND P0, PT, R19, 0x1, PT ;  /* 0x000000011300780c */ /* 0x000fe20003f04070 */
[----:B------:R-:W-:Y:S02]  /*3c10*/  UMOV UR5, 0x400 ;  /* 0x0000040000057882 */ /* 0x000fe40000000000 */
[----:B------:R-:W-:-:S04]  /*3c20*/  USEL UR4, UR40, 0x1, UP0 ;  /* 0x0000000128047887 */ /* 0x000fc80008000000 */
[----:B------:R-:W-:-:S04]  /*3c30*/  UIADD3 UR4, UR39, UR40, -UR4 ;  /* 0x0000002827047290 */ /* 0x000fc8000fffe804 */
[----:B------:R-:W-:-:S04]  /*3c40*/  USHF.L.U32 UR4, UR4, 0x3, URZ ;  /* 0x0000000304047899 */ /* 0x000fc8000800063f */
[----:B------:R-:W-:Y:S02]  /*3c50*/  ULOP3.LUT UR4, UR4, 0x8, URZ, 0xc0, !UPT ;  /* 0x0000000804047892 */ /* 0x000fe4000f8ec03f */
[----:B--2---:R-:W-:-:S04]  /*3c60*/  ULEA UR5, UR6, UR5, 0x18 ;  /* 0x0000000506057291 */ /* 0x004fc8000f8ec03f */
[----:B------:R-:W-:-:S04]  /*3c70*/  UIADD3 UR4, UR5, 0x10, UR4 ;  /* 0x0000001005047890 */ /* 0x000fc8000fffe004 */
[----:B------:R-:W-:-:S09]  /*3c80*/  UPRMT UR4, URZ, 0x654, UR4 ;  /* 0x000006543f047896 */ /* 0x000fd20008000004 */
[----:B------:R-:W-:Y:S01]  /*3c90*/  SYNCS.ARRIVE.TRANS64.RED.A1T0 RZ, [UR4], RZ ;  /* 0x000000ffffff79a7 */ /* 0x000fe20008100404 */
[----:B------:R-:W-:Y:S05]  /*3ca0*/  @P0 BRA `(.L_x_26) ;  /* 0x0000000000040947 */ /* 0x000fea0003800000 */
[----:B------:R-:W-:Y:S01]  /*3cb0*/  BPT.TRAP 0x1 ;  /* 0x000000040000795c */ /* 0x000fe20000300000 */
.L_x_26:
[----:B------:R-:W2:Y:S01]  /*3cc0*/  LDC R6, c[0x0][0x288] ;  /* 0x0000a200ff067b82 */ /* 0x000ea20000000800 */
[----:B------:R-:W-:Y:S01]  /*3cd0*/  UIADD3 UR39, UR40, UR39, URZ ;  /* 0x0000002728277290 */ /* 0x000fe2000fffe03f */
[----:B01----:R-:W-:Y:S01]  /*3ce0*/  LOP3.LUT R4, R18, 0x60, RZ, 0xc0, !PT ;  /* 0x0000006012047812 */ /* 0x003fe200078ec0ff */
[----:B------:R-:W-:Y:S01]  /*3cf0*/  IMAD R51, R51, 0x30, RZ ;  /* 0x0000003033337824 */ /* 0x000fe200078e02ff */
[----:B------:R-:W-:Y:S01]  /*3d00*/  LOP3.LUT R0, R22, 0x1, RZ, 0xc0, !PT ;  /* 0x0000000116007812 */ /* 0x000fe200078ec0ff */
[----:B------:R-:W-:Y:S01]  /*3d10*/  USHF.R.U32.HI UR4, URZ, 0x1, UR39 ;  /* 0x000000013f047899 */ /* 0x000fe20008011627 */
[----:B------:R-:W-:Y:S01]  /*3d20*/  SHF.R.U32.HI R3, RZ, 0x2, R18 ;  /* 0x00000002ff037819 */ /* 0x000fe20000011612 */
[----:B------:R-:W-:Y:S01]  /*3d30*/  IMAD.SHL.U32 R9, R50, 0x80, RZ ;  /* 0x0000008032097824 */ /* 0x000fe200078e00ff */
[----:B------:R-:W-:Y:S01]  /*3d40*/  SHF.R.U32.HI R8, RZ, 0x1, R4 ;  /* 0x00000001ff087819 */ /* 0x000fe20000011604 */
[----:B------:R-:W-:Y:S01]  /*3d50*/  IMAD.SHL.U32 R4, R0, 0x40, RZ ;  /* 0x0000004000047824 */ /* 0x000fe200078e00ff */
[----:B------:R-:W-:Y:S01]  /*3d60*/  LOP3.LUT R3, R3, 0x7, RZ, 0xc0, !PT ;  /* 0x0000000703037812 */ /* 0x000fe200078ec0ff */
[----:B------:R-:W-:Y:S01]  /*3d70*/  ULOP3.LUT UR4, UR4, 0x1, URZ, 0xc0, !UPT ;  /* 0x0000000104047892 */ /* 0x000fe2000f8ec03f */
[----:B------:R-:W-:Y:S01]  /*3d80*/  IMAD.SHL.U32 R10, R18, 0x2, RZ ;  /* 0x00000002120a7824 */ /* 0x000fe200078e00ff */
[----:B------:R-:W-:Y:S01]  /*3d90*/  ULDC UR8, c[0x0][0x284] ;  /* 0x0000a10000087ab9 */ /* 0x000fe20000000800 */
[--C-:B------:R-:W-:Y:S01]  /*3da0*/  IADD3 R5, RZ, -R8, -R3.reuse ;  /* 0x80000008ff057210 */ /* 0x100fe20007ffe803 */
[----:B------:R-:W-:Y:S01]  /*3db0*/  UISETP.GT.U32.AND UP1, UPT, UR39, 0x1, UPT ;  /* 0x000000012700788c */ /* 0x000fe2000bf24070 */
[----:B------:R-:W-:Y:S01]  /*3dc0*/  LOP3.LUT R3, R4, 0x40, R3, 0xe2, !PT ;  /* 0x0000004004037812 */ /* 0x000fe200078ee203 */
[----:B------:R-:W-:Y:S01]  /*3dd0*/  UISETP.NE.U32.AND UP0, UPT, UR4, 0x1, UPT ;  /* 0x000000010400788c */ /* 0x000fe2000bf05070 */
[----:B------:R-:W-:Y:S01]  /*3de0*/  LOP3.LUT R4, R18, 0x3, RZ, 0xc0, !PT ;  /* 0x0000000312047812 */ /* 0x000fe200078ec0ff */
[----:B------:R-:W-:Y:S01]  /*3df0*/  ULDC.64 UR6, c[0x0][0x5d0] ;  /* 0x0001740000067ab9 */ /* 0x000fe20000000a00 */
[----:B------:R-:W-:Y:S01]  /*3e00*/  SHF.R.S32.HI R15, RZ, 0x1f, R49 ;  /* 0x0000001fff0f7819 */ /* 0x000fe20000011431 */
[----:B------:R-:W-:Y:S01]  /*3e10*/  UISETP.LT.U32.AND UP1, UPT, UR40, 0x2, UP1 ;  /* 0x000000022800788c */ /* 0x000fe20008f21070 */
[C---:B------:R-:W-:Y:S01]  /*3e20*/  LOP3.LUT R10, R51.reuse, 0x6, R10, 0xf8, !PT ;  /* 0x00000006330a7812 */ /* 0x040fe200078ef80a */
[----:B------:R-:W-:Y:S01]  /*3e30*/  UISETP.GT.U32.AND UP0, UPT, UR40, 0x1, !UP0 ;  /* 0x000000012800788c */ /* 0x000fe2000c704070 */
[----:B--2---:R-:W-:Y:S01]  /*3e40*/  ISETP.GE.AND P0, PT, R51, R6, PT ;  /* 0x000000063300720c */ /* 0x004fe20003f06270 */
[----:B------:R-:W-:Y:S01]  /*3e50*/  IMAD R12, R4, -0x2, R6 ;  /* 0xfffffffe040c7824 */ /* 0x000fe200078e0206 */
[----:B------:R-:W-:Y:S01]  /*3e60*/  SHF.R.S32.HI R11, RZ, 0x1f, R10 ;  /* 0x0000001fff0b7819 */ /* 0x000fe2000001140a */
[----:B------:R-:W-:Y:S01]  /*3e70*/  IMAD R4, R15, UR6, RZ ;  /* 0x000000060f047c24 */ /* 0x000fe2000f8e02ff */
[----:B------:R-:W-:Y:S01]  /*3e80*/  ISETP.GE.OR P0, PT, R9, UR8, P0 ;  /* 0x0000000809007c0c */ /* 0x000fe20008706670 */
[----:B------:R-:W-:Y:S01]  /*3e90*/  IMAD.WIDE R6, R50, 0x80, RZ ;  /* 0x0000008032067825 */ /* 0x000fe200078e02ff */
[----:B------:R-:W-:-:S02]  /*3ea0*/  USEL UR5, URZ, 0x1, !UP1 ;  /* 0x000000013f057887 */ /* 0x000fc4000c800000 */
[----:B------:R-:W-:Y:S01]  /*3eb0*/  USEL UR4, URZ, 0x1, !UP0 ;  /* 0x000000013f047887 */ /* 0x000fe2000c000000 */
[----:B------:R-:W-:Y:S01]  /*3ec0*/  IMAD R0, R0, -0x40, R5 ;  /* 0xffffffc000007824 */ /* 0x000fe200078e0205 */
[----:B------:R-:W-:Y:S01]  /*3ed0*/  LOP3.LUT R65, R6, R3, R8, 0xfe, !PT ;  /* 0x0000000306417212 */ /* 0x000fe200078efe08 */
[C---:B------:R-:W-:Y:S01]  /*3ee0*/  IMAD R13, R49.reuse, UR7, R4 ;  /* 0x00000007310d7c24 */ /* 0x040fe2000f8e0204 */
[----:B------:R-:W-:Y:S01]  /*3ef0*/  ULOP3.LUT UR39, UR39, 0x1, URZ, 0xc0, !UPT ;  /* 0x0000000127277892 */ /* 0x000fe2000f8ec03f */
[----:B------:R-:W-:Y:S01]  /*3f00*/  IMAD.WIDE.U32 R4, R49, UR6, R10 ;  /* 0x0000000631047c25 */ /* 0x000fe2000f8e000a */
[----:B------:R-:W-:Y:S01]  /*3f10*/  ULOP3.LUT UR38, UR4, UR38, UR5, 0x96, !UPT ;  /* 0x0000002604267292 */ /* 0x000fe2000f8e9605 */
[----:B------:R-:W-:Y:S02]  /*3f20*/  IADD3 R3, -R9, UR8, R0 ;  /* 0x0000000809037c10 */ /* 0x000fe4000fffe100 */
[----:B------:R-:W-:Y:S02]  /*3f30*/  IMAD.IADD R5, R5, 0x1, R13 ;  /* 0x0000000105057824 */ /* 0x000fe400078e020d */
[----:B------:R-:W-:-:S02]  /*3f40*/  IMAD.IADD R8, R12, 0x1, -R51 ;  /* 0x000000010c087824 */ /* 0x000fc400078e0a33 */
[----:B------:R-:W-:Y:S01]  /*3f50*/  IMAD.MOV.U32 R0, RZ, RZ, -0x1 ;  /* 0xffffffffff007424 */ /* 0x000fe200078e00ff */
[----:B------:R-:W-:Y:S06]  /*3f60*/  @P0 BRA `(.L_x_28) ;  /* 0x0000001800800947 */ /* 0x000fec0003800000 */
[----:B------:R-:W0:Y:S01]  /*3f70*/  LDC.64 R58, c[0x0][0x5c8] ;  /* 0x00017200ff3a7b82 */ /* 0x000e220000000a00 */
[----:B-----5:R-:W-:Y:S01]  /*3f80*/  FSETP.NEU.AND P0, PT, R48, RZ, PT ;  /* 0x000000ff3000720b */ /* 0x020fe20003f0d000 */
[----:B------:R-:W-:Y:S01]  /*3f90*/  BSSY B0, `(.L_x_28) ;  /* 0x000019d000007945 */ /* 0x000fe20003800000 */
[----:B------:R-:W-:-:S04]  /*3fa0*/  ISETP.GT.AND P1, PT, R8, RZ, PT ;  /* 0x000000ff0800720c */ /* 0x000fc80003f24270 */
[----:B------:R-:W-:Y:S01]  /*3fb0*/  ISETP.GT.AND P2, PT, R3, RZ, P1 ;  /* 0x000000ff0300720c */ /* 0x000fe20000f44270 */
[-C--:B0-----:R-:W-:Y:S02]  /*3fc0*/  IMAD R12, R7, R58.reuse, RZ ;  /* 0x0000003a070c7224 */ /* 0x081fe400078e02ff */
[----:B------:R-:W-:-:S04]  /*3fd0*/  IMAD.WIDE.U32 R50, R65, R58, R4 ;  /* 0x0000003a41327225 */ /* 0x000fc800078e0004 */
[----:B------:R-:W-:-:S04]  /*3fe0*/  IMAD R5, R65, R59, R12 ;  /* 0x0000003b41057224 */ /* 0x000fc800078e020c */
[----:B------:R-:W-:Y:S01]  /*3ff0*/  IMAD.IADD R67, R51, 0x1, R5 ;  /* 0x0000000133437824 */ /* 0x000fe200078e0205 */
[----:B------:R-:W-:Y:S06]  /*4000*/  @!P0 BRA `(.L_x_29) ;  /* 0x00000010008c8947 */ /* 0x000fec0003800000 */
[----:B------:R-:W0:Y:S01]  /*4010*/  LDC.64 R56, c[0x0][0x5b8] ;  /* 0x00016e00ff387b82 */ /* 0x000e220000000a00 */
[----:B------:R-:W-:-:S07]  /*4020*/  ULDC.64 UR4, c[0x0][0x5c0] ;  /* 0x0001700000047ab9 */ /* 0x000fce0000000a00 */
[----:B------:R-:W1:Y:S08]  /*4030*/  LDC.64 R60, c[0x0][0x5b0] ;  /* 0x00016c00ff3c7b82 */ /* 0x000e700000000a00 */
[----:B------:R-:W2:Y:S01]  /*4040*/  LDC.64 R62, c[0x0][0x5a8] ;  /* 0x00016a00ff3e7b82 */ /* 0x000ea20000000a00 */
[-C--:B0-----:R-:W-:Y:S02]  /*4050*/  IMAD R4, R15, R56.reuse, RZ ;  /* 0x000000380f047224 */ /* 0x081fe400078e02ff */
[----:B------:R-:W-:-:S04]  /*4060*/  IMAD.WIDE.U32 R52, R49, R56, R10 ;  /* 0x0000003831347225 */ /* 0x000fc800078e000a */
[----:B------:R-:W-:Y:S02]  /*4070*/  IMAD R55, R49, R57, R4 ;  /* 0x0000003931377224 */ /* 0x000fe400078e0204 */
[-C--:B-1----:R-:W-:Y:S02]  /*4080*/  IMAD R6, R7, R60.reuse, RZ ;  /* 0x0000003c07067224 */ /* 0x082fe400078e02ff */
[----:B------:R-:W-:Y:S02]  /*4090*/  IMAD.IADD R13, R53, 0x1, R55 ;  /* 0x00000001350d7824 */ /* 0x000fe400078e0237 */
[----:B------:R-:W-:Y:S02]  /*40a0*/  IMAD.MOV.U32 R12, RZ, RZ, R52 ;  /* 0x000000ffff0c7224 */ /* 0x000fe400078e0034 */
[C---:B------:R-:W-:Y:S02]  /*40b0*/  IMAD R57, R65.reuse, R61, R6 ;  /* 0x0000003d41397224 */ /* 0x040fe400078e0206 */
[----:B------:R-:W-:-:S04]  /*40c0*/  IMAD.WIDE.U32 R4, R65, R60, R12 ;  /* 0x0000003c41047225 */ /* 0x000fc800078e000c */
[----:B------:R-:W-:Y:S01]  /*40d0*/  IMAD.IADD R5, R5, 0x1, R57 ;  /* 0x0000000105057824 */ /* 0x000fe200078e0239 */
[----:B--2---:R-:W-:-:S04]  /*40e0*/  LEA R14, P0, R4, R62, 0x1 ;  /* 0x0000003e040e7211 */ /* 0x004fc800078008ff */
[----:B------:R-:W-:-:S05]  /*40f0*/  LEA.HI.X R15, R4, R63, R5, 0x1, P0 ;  /* 0x0000003f040f7211 */ /* 0x000fca00000f0c05 */
[----:B------:R0:W2:Y:S01]  /*4100*/  @P2 LDG.E.LTC128B.U16 R9, desc[UR36][R14.64] ;  /* 0x000000240e092981 */ /* 0x0000a2000c1e1520 */
[----:B------:R-:W-:Y:S01]  /*4110*/  LEA R6, P0, R50, UR4, 0x1 ;  /* 0x0000000432067c11 */ /* 0x000fe2000f8008ff */
[----:B------:R-:W-:Y:S01]  /*4120*/  IMAD.WIDE.U32 R4, R65, R60, R10 ;  /* 0x0000003c41047225 */ /* 0x000fe200078e000a */
[----:B------:R-:W-:Y:S03]  /*4130*/  BSSY B1, `(.L_x_30) ;  /* 0x0000012000017945 */ /* 0x000fe60003800000 */
[----:B------:R-:W-:Y:S02]  /*4140*/  IMAD.IADD R5, R57, 0x1, R5 ;  /* 0x0000000139057824 */ /* 0x000fe400078e0205 */
[----:B------:R-:W-:Y:S01]  /*4150*/  IMAD.WIDE.U32 R20, R49, R56, R4 ;  /* 0x0000003831147225 */ /* 0x000fe200078e0004 */
[----:B0-----:R-:W-:-:S03]  /*4160*/  SHF.L.U64.HI R15, R60, 0x3, R61 ;  /* 0x000000033c0f7819 */ /* 0x001fc6000001023d */
[----:B------:R-:W-:Y:S01]  /*4170*/  IMAD.IADD R5, R55, 0x1, R21 ;  /* 0x0000000137057824 */ /* 0x000fe200078e0215 */
[----:B------:R-:W-:Y:S01]  /*4180*/  LEA R4, P4, R20, R62, 0x1 ;  /* 0x0000003e14047211 */ /* 0x000fe200078808ff */
[----:B------:R-:W-:-:S03]  /*4190*/  IMAD.SHL.U32 R14, R60, 0x8, RZ ;  /* 0x000000083c0e7824 */ /* 0x000fc600078e00ff */
[----:B------:R-:W-:Y:S01]  /*41a0*/  LEA.HI.X R5, R20, R63, R5, 0x1, P4 ;  /* 0x0000003f14057211 */ /* 0x000fe200020f0c05 */
[----:B--2---:R-:W-:-:S05]  /*41b0*/  HADD2.F32 R7, -RZ, R9.H0_H0 ;  /* 0x20000009ff077230 */ /* 0x004fca0000004100 */
[----:B------:R-:W-:-:S04]  /*41c0*/  FMUL R7, R7, R48 ;  /* 0x0000003007077220 */ /* 0x000fc80000400000 */
[----:B------:R-:W-:Y:S01]  /*41d0*/  FFMA R40, R40, R23, R7 ;  /* 0x0000001728287223 */ /* 0x000fe20000000007 */
[----:B------:R-:W-:Y:S02]  /*41e0*/  LEA.HI.X R7, R50, UR5, R67, 0x1, P0 ;  /* 0x0000000532077c11 */ /* 0x000fe400080f0c43 */
[----:B------:R-:W-:Y:S02]  /*41f0*/  ISETP.GT.AND P0, PT, R8, 0x1, PT ;  /* 0x000000010800780c */ /* 0x000fe40003f04270 */
[----:B------:R-:W-:Y:S02]  /*4200*/  F2FP.F16.F32.PACK_AB R40, RZ, R40 ;  /* 0x00000028ff28723e */ /* 0x000fe400000000ff */
[----:B------:R-:W-:-:S03]  /*4210*/  ISETP.GT.AND P3, PT, R3, RZ, P0 ;  /* 0x000000ff0300720c */ /* 0x000fc60000764270 */
[----:B------:R0:W-:Y:S10]  /*4220*/  @P2 STG.E.U16 desc[UR36][R6.64], R40 ;  /* 0x0000002806002986 */ /* 0x0001f4000c101524 */
[----:B------:R-:W-:Y:S05]  /*4230*/  @!P3 BRA `(.L_x_31) ;  /* 0x000000000004b947 */ /* 0x000fea0003800000 */
[----:B------:R1:W5:Y:S02]  /*4240*/  LDG.E.LTC128B.U16 R9, desc[UR36][R4.64+0x2] ;  /* 0x0000022404097981 */ /* 0x000364000c1e1520 */
.L_x_31:
[----:B------:R-:W-:Y:S05]  /*4250*/  BSYNC B1 ;  /* 0x0000000000017941 */ /* 0x000fea0003800000 */
.L_x_30:
[----:B-----5:R-:W-:Y:S01]  /*4260*/  HADD2.F32 R51, -RZ, R9.H0_H0 ;  /* 0x20000009ff337230 */ /* 0x020fe20000004100 */
[----:B------:R-:W-:Y:S01]  /*4270*/  ISETP.GT.AND P1, PT, R3, 0x8, P1 ;  /* 0x000000080300780c */ /* 0x000fe20000f24270 */
[----:B------:R-:W-:Y:S01]  /*4280*/  IMAD.WIDE.U32 R20, R65, R60, R14 ;  /* 0x0000003c41147225 */ /* 0x000fe200078e000e */
[----:B0-----:R-:W-:-:S03]  /*4290*/  PRMT R40, R9, 0x7610, R40 ;  /* 0x0000761009287816 */ /* 0x001fc60000000028 */
[----:B------:R-:W-:Y:S01]  /*42a0*/  FMUL R12, R51, R48 ;  /* 0x00000030330c7220 */ /* 0x000fe20000400000 */
[----:B------:R-:W-:Y:S01]  /*42b0*/  IMAD.IADD R57, R57, 0x1, R21 ;  /* 0x0000000139397824 */ /* 0x000fe200078e0215 */
[----:B------:R-:W-:Y:S02]  /*42c0*/  IADD3 R52, P2, R52, R20, RZ ;  /* 0x0000001434347210 */ /* 0x000fe40007f5e0ff */
[----:B------:R-:W-:-:S03]  /*42d0*/  FFMA R12, R41, R23, R12 ;  /* 0x00000017290c7223 */ /* 0x000fc6000000000c */
[----:B------:R-:W-:Y:S01]  /*42e0*/  IMAD.X R13, R57, 0x1, R13, P2 ;  /* 0x00000001390d7824 */ /* 0x000fe200010e060d */
[C---:B------:R-:W-:Y:S02]  /*42f0*/  LEA R14, P2, R52.reuse, R62, 0x1 ;  /* 0x0000003e340e7211 */ /* 0x040fe400078408ff */
[----:B------:R-:W-:Y:S02]  /*4300*/  F2FP.F16.F32.PACK_AB R12, RZ, R12 ;  /* 0x0000000cff0c723e */ /* 0x000fe400000000ff */
[----:B------:R-:W-:Y:S02]  /*4310*/  LEA.HI.X R15, R52, R63, R13, 0x1, P2 ;  /* 0x0000003f340f7211 */ /* 0x000fe400010f0c0d */
[----:B------:R-:W-:-:S05]  /*4320*/  PRMT R21, R12, 0x7610, R21 ;  /* 0x000076100c157816 */ /* 0x000fca0000000015 */
[----:B------:R0:W-:Y:S04]  /*4330*/  @P3 STG.E.U16 desc[UR36][R6.64+0x2], R21 ;  /* 0x0000021506003986 */ /* 0x0001e8000c101524 */
[----:B------:R-:W2:Y:S01]  /*4340*/  @P1 LDG.E.LTC128B.U16 R40, desc[UR36][R14.64] ;  /* 0x000000240e281981 */ /* 0x000ea2000c1e1520 */
[----:B------:R-:W-:Y:S01]  /*4350*/  IADD3 R20, P2, R10, R20, RZ ;  /* 0x000000140a147210 */ /* 0x000fe20007f5e0ff */
[----:B------:R-:W-:Y:S01]  /*4360*/  BSSY B1, `(.L_x_32) ;  /* 0x0000011000017945 */ /* 0x000fe20003800000 */
[C---:B------:R-:W-:Y:S02]  /*4370*/  SHF.L.U64.HI R13, R58.reuse, 0x4, R59 ;  /* 0x000000043a0d7819 */ /* 0x040fe4000001023b */
[----:B------:R-:W-:Y:S01]  /*4380*/  ISETP.GT.AND P0, PT, R3, 0x8, P0 ;  /* 0x000000080300780c */ /* 0x000fe20000704270 */
[----:B0-----:R-:W-:Y:S01]  /*4390*/  IMAD.X R21, R11, 0x1, R57, P2 ;  /* 0x000000010b157824 */ /* 0x001fe200010e0639 */
[----:B------:R-:W-:Y:S01]  /*43a0*/  LEA R12, P2, R58, R6, 0x4 ;  /* 0x000000063a0c7211 */ /* 0x000fe200078420ff */
[----:B------:R-:W-:-:S04]  /*43b0*/  IMAD.WIDE.U32 R20, R49, R56, R20 ;  /* 0x0000003831147225 */ /* 0x000fc800078e0014 */
[----:B------:R-:W-:Y:S01]  /*43c0*/  IMAD.X R13, R13, 0x1, R7, P2 ;  /* 0x000000010d0d7824 */ /* 0x000fe200010e0607 */
[----:B------:R-:W-:Y:S01]  /*43d0*/  LEA R10, P3, R20, R62, 0x1 ;  /* 0x0000003e140a7211 */ /* 0x000fe200078608ff */
[----:B------:R-:W-:-:S05]  /*43e0*/  IMAD.IADD R11, R55, 0x1, R21 ;  /* 0x00000001370b7824 */ /* 0x000fca00078e0215 */
[----:B------:R-:W-:Y:S01]  /*43f0*/  LEA.HI.X R11, R20, R63, R11, 0x1, P3 ;  /* 0x0000003f140b7211 */ /* 0x000fe200018f0c0b */
[----:B--2---:R-:W-:-:S05]  /*4400*/  HADD2.F32 R9, -RZ, R40.H0_H0 ;  /* 0x20000028ff097230 */ /* 0x004fca0000004100 */
[----:B------:R-:W-:-:S04]  /*4410*/  FMUL R9, R9, R48 ;  /* 0x0000003009097220 */ /* 0x000fc80000400000 */
[----:B------:R-:W-:-:S05]  /*4420*/  FFMA R9, R42, R23, R9 ;  /* 0x000000172a097223 */ /* 0x000fca0000000009 */
[----:B------:R-:W-:-:S05]  /*4430*/  F2FP.F16.F32.PACK_AB R9, RZ, R9 ;  /* 0x00000009ff09723e */ /* 0x000fca00000000ff */
[----:B------:R0:W-:Y:S01]  /*4440*/  @P1 STG.E.U16 desc[UR36][R12.64], R9 ;  /* 0x000000090c001986 */ /* 0x0001e2000c101524 */
[----:B------:R-:W-:Y:S05]  /*4450*/  @!P0 BRA `(.L_x_33) ;  /* 0x0000000000048947 */ /* 0x000fea0003800000 */
[----:B------:R2:W5:Y:S02]  /*4460*/  LDG.E.LTC128B.U16 R40, desc[UR36][R10.64+0x2] ;  /* 0x000002240a287981 */ /* 0x000564000c1e1520 */
.L_x_33:
[----:B------:R-:W-:Y:S05]  /*4470*/  BSYNC B1 ;  /* 0x0000000000017941 */ /* 0x000fea0003800000 */
.L_x_32:
[----:B0----5:R-:W-:Y:S01]  /*4480*/  HADD2.F32 R9, -RZ, R40.H0_H0 ;  /* 0x20000028ff097230 */ /* 0x021fe20000004100 */
[----:B------:R-:W-:Y:S01]  /*4490*/  ISETP.GT.AND P1, PT, R8, 0x8, PT ;  /* 0x000000080800780c */ /* 0x000fe20003f24270 */
[----:B------:R-:W-:Y:S03]  /*44a0*/  BSSY B1, `(.L_x_34) ;  /* 0x0000008000017945 */ /* 0x000fe60003800000 */
[----:B------:R-:W-:Y:S01]  /*44b0*/  FMUL R14, R9, R48 ;  /* 0x00000030090e7220 */ /* 0x000fe20000400000 */
[----:B------:R-:W-:-:S03]  /*44c0*/  ISETP.GT.AND P2, PT, R3, RZ, P1 ;  /* 0x000000ff0300720c */ /* 0x000fc60000f44270 */
[----:B------:R-:W-:-:S05]  /*44d0*/  FFMA R14, R43, R23, R14 ;  /* 0x000000172b0e7223 */ /* 0x000fca000000000e */
[----:B------:R-:W-:-:S05]  /*44e0*/  F2FP.F16.F32.PACK_AB R14, RZ, R14 ;  /* 0x0000000eff0e723e */ /* 0x000fca00000000ff */
[----:B------:R0:W-:Y:S01]  /*44f0*/  @P0 STG.E.U16 desc[UR36][R12.64+0x2], R14 ;  /* 0x0000020e0c000986 */ /* 0x0001e2000c101524 */
[----:B------:R-:W-:Y:S05]  /*4500*/  @!P2 BRA `(.L_x_35) ;  /* 0x000000000004a947 */ /* 0x000fea0003800000 */
[----:B------:R3:W5:Y:S02]  /*4510*/  LDG.E.LTC128B.U16 R40, desc[UR36][R4.64+0x10] ;  /* 0x0000102404287981 */ /* 0x000764000c1e1520 */
.L_x_35:
[----:B------:R-:W-:Y:S05]  /*4520*/  BSYNC B1 ;  /* 0x0000000000017941 */ /* 0x000fea0003800000 */
.L_x_34:
[----:B-----5:R-:W-:Y:S01]  /*4530*/  HADD2.F32 R9, -RZ, R40.H0_H0 ;  /* 0x20000028ff097230 */ /* 0x020fe20000004100 */
        /* <DEDUP_REMOVED lines=9> */
.L_x_37:
[----:B------:R-:W-:Y:S05]  /*45d0*/  BSYNC B1 ;  /* 0x0000000000017941 */ /* 0x000fea0003800000 */
.L_x_36:
[----:B----45:R-:W-:Y:S01]  /*45e0*/  HADD2.F32 R9, -RZ, R40.H0_H0 ;  /* 0x20000028ff097230 */ /* 0x030fe20000004100 */
[----:B------:R-:W-:Y:S01]  /*45f0*/  ISETP.GT.AND P1, PT, R3, 0x8, P1 ;  /* 0x000000080300780c */ /* 0x000fe20000f24270 */
[----:B------:R-:W-:Y:S03]  /*4600*/  BSSY B1, `(.L_x_38) ;  /* 0x0000007000017945 */ /* 0x000fe60003800000 */
[----:B0-----:R-:W-:-:S04]  /*4610*/  FMUL R14, R9, R48 ;  /* 0x00000030090e7220 */ /* 0x001fc80000400000 */
[----:B------:R-:W-:-:S05]  /*4620*/  FFMA R14, R45, R23, R14 ;  /* 0x000000172d0e7223 */ /* 0x000fca000000000e */
[----:B------:R-:W-:-:S05]  /*4630*/  F2FP.F16.F32.PACK_AB R14, RZ, R14 ;  /* 0x0000000eff0e723e */ /* 0x000fca00000000ff */
[----:B------:R0:W-:Y:S01]  /*4640*/  @P3 STG.E.U16 desc[UR36][R6.64+0x12], R14 ;  /* 0x0000120e06003986 */ /* 0x0001e2000c101524 */
[----:B------:R-:W-:Y:S05]  /*4650*/  @!P1 BRA `(.L_x_39) ;  /* 0x0000000000049947 */ /* 0x000fea0003800000 */
[----:B------:R4:W5:Y:S02]  /*4660*/  LDG.E.LTC128B.U16 R40, desc[UR36][R10.64+0x10] ;  /* 0x000010240a287981 */ /* 0x000964000c1e1520 */
.L_x_39:
[----:B------:R-:W-:Y:S05]  /*4670*/  BSYNC B1 ;  /* 0x0000000000017941 */ /* 0x000fea0003800000 */
.L_x_38:
[----:B-----5:R-:W-:Y:S01]  /*4680*/  HADD2.F32 R9, -RZ, R40.H0_H0 ;  /* 0x20000028ff097230 */ /* 0x020fe20000004100 */
[----:B------:R-:W-:Y:S01]  /*4690*/  ISETP.GT.AND P0, PT, R3, 0x8, P0 ;  /* 0x000000080300780c */ /* 0x000fe20000704270 */
[----:B------:R-:W-:Y:S03]  /*46a0*/  BSSY B1, `(.L_x_40) ;  /* 0x0000007000017945 */ /* 0x000fe60003800000 */
[----:B------:R-:W-:-:S04]  /*46b0*/  FMUL R9, R9, R48 ;  /* 0x0000003009097220 */ /* 0x000fc80000400000 */
[----:B------:R-:W-:-:S05]  /*46c0*/  FFMA R9, R46, R23, R9 ;  /* 0x000000172e097223 */ /* 0x000fca0000000009 */
[----:B------:R-:W-:-:S05]  /*46d0*/  F2FP.F16.F32.PACK_AB R9, RZ, R9 ;  /* 0x00000009ff09723e */ /* 0x000fca00000000ff */
[----:B------:R0:W-:Y:S01]  /*46e0*/  @P1 STG.E.U16 desc[UR36][R12.64+0x10], R9 ;  /* 0x000010090c001986 */ /* 0x0001e2000c101524 */
[----:B------:R-:W-:Y:S05]  /*46f0*/  @!P0 BRA `(.L_x_41) ;  /* 0x0000000000048947 */ /* 0x000fea0003800000 */
[----:B------:R0:W5:Y:S02]  /*4700*/  LDG.E.LTC128B.U16 R40, desc[UR36][R10.64+0x12] ;  /* 0x000012240a287981 */ /* 0x000164000c1e1520 */
.L_x_41:
[----:B------:R-:W-:Y:S05]  /*4710*/  BSYNC B1 ;  /* 0x0000000000017941 */ /* 0x000fea0003800000 */
.L_x_40:
        /* <DEDUP_REMOVED lines=10> */
.L_x_43:
[----:B------:R-:W-:Y:S05]  /*47c0*/  BSYNC B1 ;  /* 0x0000000000017941 */ /* 0x000fea0003800000 */
.L_x_42:
        /* <DEDUP_REMOVED lines=10> */
.L_x_45:
[----:B------:R-:W-:Y:S05]  /*4870*/  BSYNC B1 ;  /* 0x0000000000017941 */ /* 0x000fea0003800000 */
.L_x_44:
[----:B0----5:R-:W-:Y:S01]  /*4880*/  HADD2.F32 R9, -RZ, R40.H0_H0 ;  /* 0x20000028ff097230 */ /* 0x021fe20000004100 */
        /* <DEDUP_REMOVED lines=8> */
.L_x_47:
[----:B------:R-:W-:Y:S05]  /*4910*/  BSYNC B1 ;  /* 0x0000000000017941 */ /* 0x000fea0003800000 */
.L_x_46:
        /* <DEDUP_REMOVED lines=9> */
.L_x_49:
[----:B------:R-:W-:Y:S05]  /*49b0*/  BSYNC B1 ;  /* 0x0000000000017941 */ /* 0x000fea0003800000 */
.L_x_48:
        /* <DEDUP_REMOVED lines=10> */
.L_x_51:
[----:B------:R-:W-:Y:S05]  /*4a60*/  BSYNC B1 ;  /* 0x0000000000017941 */ /* 0x000fea0003800000 */
.L_x_50:
        /* <DEDUP_REMOVED lines=10> */
.L_x_53:
[----:B------:R-:W-:Y:S05]  /*4b10*/  BSYNC B1 ;  /* 0x0000000000017941 */ /* 0x000fea0003800000 */
.L_x_52:
        /* <DEDUP_REMOVED lines=9> */
.L_x_55:
[----:B------:R-:W-:Y:S05]  /*4bb0*/  BSYNC B1 ;  /* 0x0000000000017941 */ /* 0x000fea0003800000 */
.L_x_54:
        /* <DEDUP_REMOVED lines=9> */
.L_x_57:
[----:B------:R-:W-:Y:S05]  /*4c50*/  BSYNC B1 ;  /* 0x0000000000017941 */ /* 0x000fea0003800000 */
.L_x_56:
        /* <DEDUP_REMOVED lines=10> */
.L_x_59:
[----:B------:R-:W-:Y:S05]  /*4d00*/  BSYNC B1 ;  /* 0x0000000000017941 */ /* 0x000fea0003800000 */
.L_x_58:
        /* <DEDUP_REMOVED lines=10> */
.L_x_61:
[----:B------:R-:W-:Y:S05]  /*4db0*/  BSYNC B1 ;  /* 0x0000000000017941 */ /* 0x000fea0003800000 */
.L_x_60:
        /* <DEDUP_REMOVED lines=9> */
.L_x_63:
[----:B------:R-:W-:Y:S05]  /*4e50*/  BSYNC B1 ;  /* 0x0000000000017941 */ /* 0x000fea0003800000 */
.L_x_62:
        /* <DEDUP_REMOVED lines=9> */
.L_x_65:
[----:B------:R-:W-:Y:S05]  /*4ef0*/  BSYNC B1 ;  /* 0x0000000000017941 */ /* 0x000fea0003800000 */
.L_x_64:
        /* <DEDUP_REMOVED lines=10> */
.L_x_67:
[----:B------:R-:W-:Y:S05]  /*4fa0*/  BSYNC B1 ;  /* 0x0000000000017941 */ /* 0x000fea0003800000 */
.L_x_66:
        /* <DEDUP_REMOVED lines=10> */
.L_x_69:
[----:B------:R-:W-:Y:S05]  /*5050*/  BSYNC B1 ;  /* 0x0000000000017941 */ /* 0x000fea0003800000 */
.L_x_68:
[----:B01-3-5:R-:W-:Y:S01]  /*5060*/  HADD2.F32 R5, -RZ, R40.H0_H0 ;  /* 0x20000028ff057230 */ /* 0x02bfe20000004100 */
        /* <DEDUP_REMOVED lines=8> */
.L_x_71:
[----:B------:R-:W-:Y:S05]  /*50f0*/  BSYNC B1 ;  /* 0x0000000000017941 */ /* 0x000fea0003800000 */
.L_x_70:
[----:B-----5:R-:W-:Y:S01]  /*5100*/  HADD2.F32 R5, -RZ, R40.H0_H0 ;  /* 0x20000028ff057230 */ /* 0x020fe20000004100 */
[----:B------:R-:W-:Y:S01]  /*5110*/  ISETP.GT.AND P0, PT, R3, 0x8, P0 ;  /* 0x000000080300780c */ /* 0x000fe20000704270 */
[----:B0-----:R-:W-:Y:S01]  /*5120*/  @P1 IMAD.MOV.U32 R4, RZ, RZ, R12 ;  /* 0x000000ffff041224 */ /* 0x001fe200078e000c */
[----:B------:R-:W-:Y:S02]  /*5130*/  BSSY B1, `(.L_x_72) ;  /* 0x0000009000017945 */ /* 0x000fe40003800000 */
[----:B------:R-:W-:-:S04]  /*5140*/  FMUL R5, R5, R48 ;  /* 0x0000003005057220 */ /* 0x000fc80000400000 */
[----:B------:R-:W-:-:S05]  /*5150*/  FFMA R5, R30, R23, R5 ;  /* 0x000000171e057223 */ /* 0x000fca0000000005 */
[----:B------:R-:W-:-:S04]  /*5160*/  F2FP.F16.F32.PACK_AB R5, RZ, R5 ;  /* 0x00000005ff05723e */ /* 0x000fc800000000ff */
[----:B------:R-:W-:Y:S01]  /*5170*/  PRMT R6, R5, 0x7610, R6 ;  /* 0x0000761005067816 */ /* 0x000fe20000000006 */
[----:B------:R-:W-:-:S05]  /*5180*/  @P1 IMAD.MOV.U32 R5, RZ, RZ, R13 ;  /* 0x000000ffff051224 */ /* 0x000fca00078e000d */
[----:B------:R0:W-:Y:S01]  /*5190*/  @P1 STG.E.U16 desc[UR36][R4.64+0x50], R6 ;  /* 0x0000500604001986 */ /* 0x0001e2000c101524 */
[----:B------:R-:W-:Y:S05]  /*51a0*/  @!P0 BRA `(.L_x_73) ;  /* 0x0000000000048947 */ /* 0x000fea0003800000 */
[----:B------:R3:W5:Y:S02]  /*51b0*/  LDG.E.LTC128B.U16 R40, desc[UR36][R10.64+0x52] ;  /* 0x000052240a287981 */ /* 0x000764000c1e1520 */
.L_x_73:
[----:B------:R-:W-:Y:S05]  /*51c0*/  BSYNC B1 ;  /* 0x0000000000017941 */ /* 0x000fea0003800000 */
.L_x_72:
[----:B------:R-:W-:Y:S05]  /*51d0*/  @!P0 BRA `(.L_x_74) ;  /* 0x0000000400e08947 */ /* 0x000fea0003800000 */
[----:B-----5:R-:W-:-:S05]  /*51e0*/  HADD2.F32 R3, -RZ, R40.H0_H0 ;  /* 0x20000028ff037230 */ /* 0x020fca0000004100 */
[----:B0-----:R-:W-:-:S04]  /*51f0*/  FMUL R4, R3, R48 ;  /* 0x0000003003047220 */ /* 0x001fc80000400000 */
[----:B------:R-:W-:-:S05]  /*5200*/  FFMA R4, R31, R23, R4 ;  /* 0x000000171f047223 */ /* 0x000fca0000000004 */
[----:B------:R-:W-:-:S05]  /*5210*/  F2FP.F16.F32.PACK_AB R4, RZ, R4 ;  /* 0x00000004ff04723e */ /* 0x000fca00000000ff */
[----:B------:R0:W-:Y:S01]  /*5220*/  STG.E.U16 desc[UR36][R12.64+0x52], R4 ;  /* 0x000052040c007986 */ /* 0x0001e2000c101524 */
[----:B------:R-:W-:Y:S05]  /*5230*/  BRA `(.L_x_74) ;  /* 0x0000000400c87947 */ /* 0x000fea0003800000 */
.L_x_29:
[----:B------:R-:W-:Y:S01]  /*5240*/  ULDC.64 UR4, c[0x0][0x5c0] ;  /* 0x0001700000047ab9 */ /* 0x000fe20000000a00 */
[----:B------:R-:W-:Y:S01]  /*5250*/  ISETP.GT.AND P3, PT, R8, 0x1, PT ;  /* 0x000000010800780c */ /* 0x000fe20003f64270 */
[-C--:B------:R-:W-:Y:S01]  /*5260*/  FMUL R40, R40, R23.reuse ;  /* 0x0000001728287220 */ /* 0x080fe20000400000 */
[----:B------:R-:W-:Y:S01]  /*5270*/  LEA R4, P0, R50, UR4, 0x1 ;  /* 0x0000000432047c11 */ /* 0x000fe2000f8008ff */
[-C--:B------:R-:W-:Y:S01]  /*5280*/  FMUL R41, R41, R23.reuse ;  /* 0x0000001729297220 */ /* 0x080fe20000400000 */
[----:B------:R-:W-:Y:S01]  /*5290*/  ISETP.GT.AND P1, PT, R3, 0x8, P1 ;  /* 0x000000080300780c */ /* 0x000fe20000f24270 */
[-C--:B------:R-:W-:Y:S01]  /*52a0*/  FMUL R42, R42, R23.reuse ;  /* 0x000000172a2a7220 */ /* 0x080fe20000400000 */
[----:B------:R-:W-:Y:S01]  /*52b0*/  LEA.HI.X R5, R50, UR5, R67, 0x1, P0 ;  /* 0x0000000532057c11 */ /* 0x000fe200080f0c43 */
[-C--:B------:R-:W-:Y:S01]  /*52c0*/  FMUL R43, R43, R23.reuse ;  /* 0x000000172b2b7220 */ /* 0x080fe20000400000 */
[----:B------:R-:W-:Y:S01]  /*52d0*/  ISETP.GT.AND P0, PT, R3, RZ, P3 ;  /* 0x000000ff0300720c */ /* 0x000fe20001f04270 */
[-C--:B------:R-:W-:Y:S01]  /*52e0*/  FMUL R44, R44, R23.reuse ;  /* 0x000000172c2c7220 */ /* 0x080fe20000400000 */
[----:B------:R-:W-:Y:S01]  /*52f0*/  F2FP.F16.F32.PACK_AB R40, RZ, R40 ;  /* 0x00000028ff28723e */ /* 0x000fe200000000ff */
[----:B------:R-:W-:Y:S01]  /*5300*/  FMUL R45, R45, R23 ;  /* 0x000000172d2d7220 */ /* 0x000fe20000400000 */
[----:B------:R-:W-:Y:S01]  /*5310*/  F2FP.F16.F32.PACK_AB R41, RZ, R41 ;  /* 0x00000029ff29723e */ /* 0x000fe200000000ff */
[-C--:B------:R-:W-:Y:S01]  /*5320*/  FMUL R46, R46, R23.reuse ;  /* 0x000000172e2e7220 */ /* 0x080fe20000400000 */
[----:B------:R-:W-:Y:S01]  /*5330*/  ISETP.GT.AND P3, PT, R3, 0x8, P3 ;  /* 0x000000080300780c */ /* 0x000fe20001f64270 */
[----:B------:R-:W-:Y:S01]  /*5340*/  @P2 STG.E.U16 desc[UR36][R4.64], R40 ;  /* 0x0000002804002986 */ /* 0x000fe2000c101524 */
[----:B------:R-:W-:Y:S01]  /*5350*/  ISETP.GT.AND P2, PT, R8, 0x8, PT ;  /* 0x000000080800780c */ /* 0x000fe20003f44270 */
[-C--:B------:R-:W-:Y:S01]  /*5360*/  FMUL R47, R47, R23.reuse ;  /* 0x000000172f2f7220 */ /* 0x080fe20000400000 */
[----:B------:R-:W-:Y:S01]  /*5370*/  SHF.L.U64.HI R59, R58, 0x4, R59 ;  /* 0x000000043a3b7819 */ /* 0x000fe2000001023b */
[-C--:B------:R-:W-:Y:S01]  /*5380*/  FMUL R32, R32, R23.reuse ;  /* 0x0000001720207220 */ /* 0x080fe20000400000 */
[----:B------:R-:W-:Y:S01]  /*5390*/  LEA R6, P4, R58, R4, 0x4 ;  /* 0x000000043a067211 */ /* 0x000fe200078820ff */
[----:B------:R-:W-:Y:S01]  /*53a0*/  @P0 STG.E.U16 desc[UR36][R4.64+0x2], R41 ;  /* 0x0000022904000986 */ /* 0x000fe2000c101524 */
[----:B------:R-:W-:Y:S01]  /*53b0*/  ISETP.GT.AND P5, PT, R3, RZ, P2 ;  /* 0x000000ff0300720c */ /* 0x000fe200017a4270 */
[-C--:B------:R-:W-:Y:S01]  /*53c0*/  FMUL R33, R33, R23.reuse ;  /* 0x0000001721217220 */ /* 0x080fe20000400000 */
[----:B------:R-:W-:Y:S01]  /*53d0*/  ISETP.GT.AND P0, PT, R8, 0x9, PT ;  /* 0x000000090800780c */ /* 0x000fe20003f04270 */
[----:B------:R-:W-:Y:S01]  /*53e0*/  IMAD.X R7, R59, 0x1, R5, P4 ;  /* 0x000000013b077824 */ /* 0x000fe200020e0605 */
[----:B------:R-:W-:Y:S01]  /*53f0*/  F2FP.F16.F32.PACK_AB R42, RZ, R42 ;  /* 0x0000002aff2a723e */ /* 0x000fe200000000ff */
[----:B------:R-:W-:Y:S01]  /*5400*/  FMUL R34, R34, R23 ;  /* 0x0000001722227220 */ /* 0x000fe20000400000 */
[----:B------:R-:W-:Y:S01]  /*5410*/  F2FP.F16.F32.PACK_AB R43, RZ, R43 ;  /* 0x0000002bff2b723e */ /* 0x000fe200000000ff */
[-C--:B------:R-:W-:Y:S01]  /*5420*/  FMUL R35, R35, R23.reuse ;  /* 0x0000001723237220 */ /* 0x080fe20000400000 */
[C---:B------:R-:W-:Y:S01]  /*5430*/  ISETP.GT.AND P4, PT, R3.reuse, RZ, P0 ;  /* 0x000000ff0300720c */ /* 0x040fe20000784270 */
[----:B------:R-:W-:Y:S01]  /*5440*/  @P1 STG.E.U16 desc[UR36][R6.64], R42 ;  /* 0x0000002a06001986 */ /* 0x000fe2000c101524 */
[----:B------:R-:W-:Y:S01]  /*5450*/  F2FP.F16.F32.PACK_AB R44, RZ, R44 ;  /* 0x0000002cff2c723e */ /* 0x000fe200000000ff */
[-C--:B------:R-:W-:Y:S01]  /*5460*/  FMUL R36, R36, R23.reuse ;  /* 0x0000001724247220 */ /* 0x080fe20000400000 */
[----:B------:R-:W-:Y:S01]  /*5470*/  ISETP.GT.AND P2, PT, R3, 0x8, P2 ;  /* 0x000000080300780c */ /* 0x000fe20001744270 */
[----:B------:R-:W-:Y:S01]  /*5480*/  @P3 STG.E.U16 desc[UR36][R6.64+0x2], R43 ;  /* 0x0000022b06003986 */ /* 0x000fe2000c101524 */
[----:B------:R-:W-:Y:S01]  /*5490*/  ISETP.GT.AND P3, PT, R8, 0x10, PT ;  /* 0x000000100800780c */ /* 0x000fe20003f64270 */
[----:B------:R-:W-:Y:S01]  /*54a0*/  FMUL R37, R37, R23 ;  /* 0x0000001725257220 */ /* 0x000fe20000400000 */
[----:B------:R-:W-:Y:S01]  /*54b0*/  F2FP.F16.F32.PACK_AB R45, RZ, R45 ;  /* 0x0000002dff2d723e */ /* 0x000fe200000000ff */
[----:B------:R-:W-:Y:S01]  /*54c0*/  @P5 STG.E.U16 desc[UR36][R4.64+0x10], R44 ;  /* 0x0000102c04005986 */ /* 0x000fe2000c101524 */
[C---:B------:R-:W-:Y:S01]  /*54d0*/  ISETP.GT.AND P0, PT, R3.reuse, 0x8, P0 ;  /* 0x000000080300780c */ /* 0x040fe20000704270 */
[-C--:B------:R-:W-:Y:S01]  /*54e0*/  FMUL R38, R38, R23.reuse ;  /* 0x0000001726267220 */ /* 0x080fe20000400000 */
[----:B------:R-:W-:Y:S01]  /*54f0*/  ISETP.GT.AND P5, PT, R3, RZ, P3 ;  /* 0x000000ff0300720c */ /* 0x000fe20001fa4270 */
[----:B------:R-:W-:Y:S01]  /*5500*/  @P4 STG.E.U16 desc[UR36][R4.64+0x12], R45 ;  /* 0x0000122d04004986 */ /* 0x000fe2000c101524 */
[----:B------:R-:W-:Y:S01]  /*5510*/  ISETP.GT.AND P1, PT, R8, 0x11, PT ;  /* 0x000000110800780c */ /* 0x000fe20003f24270 */
[-C--:B------:R-:W-:Y:S01]  /*5520*/  FMUL R39, R39, R23.reuse ;  /* 0x0000001727277220 */ /* 0x080fe20000400000 */
[----:B------:R-:W-:Y:S01]  /*5530*/  F2FP.F16.F32.PACK_AB R46, RZ, R46 ;  /* 0x0000002eff2e723e */ /* 0x000fe200000000ff */
[-C--:B------:R-:W-:Y:S01]  /*5540*/  FMUL R24, R24, R23.reuse ;  /* 0x0000001718187220 */ /* 0x080fe20000400000 */
[----:B------:R-:W-:Y:S01]  /*5550*/  ISETP.GT.AND P4, PT, R3, RZ, P1 ;  /* 0x000000ff0300720c */ /* 0x000fe20000f84270 */
[----:B------:R-:W-:Y:S01]  /*5560*/  FMUL R25, R25, R23 ;  /* 0x0000001719197220 */ /* 0x000fe20000400000 */
[----:B------:R-:W-:Y:S01]  /*5570*/  F2FP.F16.F32.PACK_AB R47, RZ, R47 ;  /* 0x0000002fff2f723e */ /* 0x000fe200000000ff */
[----:B------:R-:W-:Y:S01]  /*5580*/  @P2 STG.E.U16 desc[UR36][R6.64+0x10], R46 ;  /* 0x0000102e06002986 */ /* 0x000fe2000c101524 */
[----:B------:R-:W-:Y:S01]  /*5590*/  F2FP.F16.F32.PACK_AB R32, RZ, R32 ;  /* 0x00000020ff20723e */ /* 0x000fe200000000ff */
[----:B------:R-:W-:Y:S01]  /*55a0*/  FMUL R26, R26, R23 ;  /* 0x000000171a1a7220 */ /* 0x000fe20000400000 */
[----:B------:R-:W-:Y:S01]  /*55b0*/  F2FP.F16.F32.PACK_AB R33, RZ, R33 ;  /* 0x00000021ff21723e */ /* 0x000fe200000000ff */
[----:B------:R-:W-:Y:S01]  /*55c0*/  @P0 STG.E.U16 desc[UR36][R6.64+0x12], R47 ;  /* 0x0000122f06000986 */ /* 0x000fe2000c101524 */
[----:B------:R-:W-:Y:S01]  /*55d0*/  ISETP.GT.AND P0, PT, R3, 0x8, P3 ;  /* 0x000000080300780c */ /* 0x000fe20001f04270 */
[-C--:B------:R-:W-:Y:S01]  /*55e0*/  FMUL R27, R27, R23.reuse ;  /* 0x000000171b1b7220 */ /* 0x080fe20000400000 */
[----:B------:R-:W-:Y:S01]  /*55f0*/  F2FP.F16.F32.PACK_AB R34, RZ, R34 ;  /* 0x00000022ff22723e */ /* 0x000fe200000000ff */
[----:B------:R-:W-:Y:S01]  /*5600*/  @P5 STG.E.U16 desc[UR36][R4.64+0x20], R32 ;  /* 0x0000202004005986 */ /* 0x000fe2000c101524 */
[----:B------:R-:W-:Y:S01]  /*5610*/  ISETP.GT.AND P5, PT, R3, 0x8, P1 ;  /* 0x000000080300780c */ /* 0x000fe20000fa4270 */
[-C--:B------:R-:W-:Y:S01]  /*5620*/  FMUL R28, R28, R23.reuse ;  /* 0x000000171c1c7220 */ /* 0x080fe20000400000 */
[C---:B------:R-:W-:Y:S01]  /*5630*/  ISETP.GT.AND P1, PT, R8.reuse, 0x19, PT ;  /* 0x000000190800780c */ /* 0x040fe20003f24270 */
[----:B------:R-:W-:Y:S01]  /*5640*/  @P4 STG.E.U16 desc[UR36][R4.64+0x22], R33 ;  /* 0x0000222104004986 */ /* 0x000fe2000c101524 */
[----:B------:R-:W-:Y:S01]  /*5650*/  ISETP.GT.AND P4, PT, R8, 0x18, PT ;  /* 0x000000180800780c */ /* 0x000fe20003f84270 */
[----:B------:R-:W-:Y:S01]  /*5660*/  FMUL R29, R29, R23 ;  /* 0x000000171d1d7220 */ /* 0x000fe20000400000 */
[----:B------:R-:W-:Y:S01]  /*5670*/  F2FP.F16.F32.PACK_AB R35, RZ, R35 ;  /* 0x00000023ff23723e */ /* 0x000fe200000000ff */
[-C--:B------:R-:W-:Y:S01]  /*5680*/  FMUL R30, R30, R23.reuse ;  /* 0x000000171e1e7220 */ /* 0x080fe20000400000 */
[C---:B------:R-:W-:Y:S01]  /*5690*/  ISETP.GT.AND P2, PT, R3.reuse, RZ, P4 ;  /* 0x000000ff0300720c */ /* 0x040fe20002744270 */
[----:B------:R-:W-:Y:S01]  /*56a0*/  @P0 STG.E.U16 desc[UR36][R6.64+0x20], R34 ;  /* 0x0000202206000986 */ /* 0x000fe2000c101524 */
[----:B------:R-:W-:Y:S01]  /*56b0*/  ISETP.GT.AND P3, PT, R3, RZ, P1 ;  /* 0x000000ff0300720c */ /* 0x000fe20000f64270 */
[----:B------:R-:W-:Y:S01]  /*56c0*/  FMUL R31, R31, R23 ;  /* 0x000000171f1f7220 */ /* 0x000fe20000400000 */
[C---:B------:R-:W-:Y:S01]  /*56d0*/  ISETP.GT.AND P4, PT, R3.reuse, 0x8, P4 ;  /* 0x000000080300780c */ /* 0x040fe20002784270 */
[----:B------:R-:W-:Y:S01]  /*56e0*/  @P5 STG.E.U16 desc[UR36][R6.64+0x22], R35 ;  /* 0x0000222306005986 */ /* 0x000fe2000c101524 */
[----:B------:R-:W-:-:S02]  /*56f0*/  ISETP.GT.AND P5, PT, R3, 0x8, P1 ;  /* 0x000000080300780c */ /* 0x000fc40000fa4270 */
[----:B------:R-:W-:Y:S02]  /*5700*/  F2FP.F16.F32.PACK_AB R36, RZ, R36 ;  /* 0x00000024ff24723e */ /* 0x000fe400000000ff */
[----:B------:R-:W-:Y:S02]  /*5710*/  F2FP.F16.F32.PACK_AB R37, RZ, R37 ;  /* 0x00000025ff25723e */ /* 0x000fe400000000ff */
[----:B------:R-:W-:Y:S01]  /*5720*/  F2FP.F16.F32.PACK_AB R38, RZ, R38 ;  /* 0x00000026ff26723e */ /* 0x000fe200000000ff */
[----:B------:R-:W-:Y:S01]  /*5730*/  @P2 STG.E.U16 desc[UR36][R4.64+0x30], R36 ;  /* 0x0000302404002986 */ /* 0x000fe2000c101524 */
[----:B------:R-:W-:Y:S02]  /*5740*/  F2FP.F16.F32.PACK_AB R39, RZ, R39 ;  /* 0x00000027ff27723e */ /* 0x000fe400000000ff */
[C---:B------:R-:W-:Y:S01]  /*5750*/  ISETP.GT.AND P2, PT, R8.reuse, 0x21, PT ;  /* 0x000000210800780c */ /* 0x040fe20003f44270 */
[----:B------:R-:W-:Y:S01]  /*5760*/  @P3 STG.E.U16 desc[UR36][R4.64+0x32], R37 ;  /* 0x0000322504003986 */ /* 0x000fe2000c101524 */
[----:B------:R-:W-:-:S02]  /*5770*/  ISETP.GT.AND P3, PT, R8, 0x20, PT ;  /* 0x000000200800780c */ /* 0x000fc40003f64270 */
[----:B------:R-:W-:Y:S01]  /*5780*/  F2FP.F16.F32.PACK_AB R24, RZ, R24 ;  /* 0x00000018ff18723e */ /* 0x000fe200000000ff */
[----:B------:R-:W-:Y:S01]  /*5790*/  @P4 STG.E.U16 desc[UR36][R6.64+0x30], R38 ;  /* 0x0000302606004986 */ /* 0x000fe2000c101524 */
[C---:B------:R-:W-:Y:S02]  /*57a0*/  ISETP.GT.AND P4, PT, R3.reuse, RZ, P2 ;  /* 0x000000ff0300720c */ /* 0x040fe40001784270 */
[----:B------:R-:W-:Y:S01]  /*57b0*/  F2FP.F16.F32.PACK_AB R25, RZ, R25 ;  /* 0x00000019ff19723e */ /* 0x000fe200000000ff */
[----:B------:R-:W-:Y:S01]  /*57c0*/  @P5 STG.E.U16 desc[UR36][R6.64+0x32], R39 ;  /* 0x0000322706005986 */ /* 0x000fe2000c101524 */
[----:B------:R-:W-:Y:S02]  /*57d0*/  ISETP.GT.AND P5, PT, R3, RZ, P3 ;  /* 0x000000ff0300720c */ /* 0x000fe40001fa4270 */
[C---:B------:R-:W-:Y:S02]  /*57e0*/  ISETP.GT.AND P1, PT, R8.reuse, 0x28, PT ;  /* 0x000000280800780c */ /* 0x040fe40003f24270 */
[----:B------:R-:W-:-:S02]  /*57f0*/  ISETP.GT.AND P0, PT, R8, 0x29, PT ;  /* 0x000000290800780c */ /* 0x000fc40003f04270 */
[C---:B------:R-:W-:Y:S02]  /*5800*/  ISETP.GT.AND P3, PT, R3.reuse, 0x8, P3 ;  /* 0x000000080300780c */ /* 0x040fe40001f64270 */
[C---:B------:R-:W-:Y:S02]  /*5810*/  ISETP.GT.AND P2, PT, R3.reuse, 0x8, P2 ;  /* 0x000000080300780c */ /* 0x040fe40001744270 */
[----:B------:R-:W-:Y:S02]  /*5820*/  F2FP.F16.F32.PACK_AB R26, RZ, R26 ;  /* 0x0000001aff1a723e */ /* 0x000fe400000000ff */
[----:B------:R-:W-:Y:S01]  /*5830*/  F2FP.F16.F32.PACK_AB R27, RZ, R27 ;  /* 0x0000001bff1b723e */ /* 0x000fe200000000ff */
[----:B------:R-:W-:Y:S01]  /*5840*/  @P5 STG.E.U16 desc[UR36][R4.64+0x40], R24 ;  /* 0x0000401804005986 */ /* 0x000fe2000c101524 */
[C---:B------:R-:W-:Y:S02]  /*5850*/  ISETP.GT.AND P5, PT, R3.reuse, RZ, P0 ;  /* 0x000000ff0300720c */ /* 0x040fe400007a4270 */
[C---:B------:R-:W-:Y:S01]  /*5860*/  ISETP.GT.AND P0, PT, R3.reuse, 0x8, P0 ;  /* 0x000000080300780c */ /* 0x040fe20000704270 */
[----:B------:R-:W-:Y:S01]  /*5870*/  @P4 STG.E.U16 desc[UR36][R4.64+0x42], R25 ;  /* 0x0000421904004986 */ /* 0x000fe2000c101524 */
[----:B------:R-:W-:-:S02]  /*5880*/  ISETP.GT.AND P4, PT, R3, RZ, P1 ;  /* 0x000000ff0300720c */ /* 0x000fc40000f84270 */
[----:B------:R-:W-:Y:S01]  /*5890*/  ISETP.GT.AND P1, PT, R3, 0x8, P1 ;  /* 0x000000080300780c */ /* 0x000fe20000f24270 */
[----:B------:R-:W-:Y:S01]  /*58a0*/  @P3 STG.E.U16 desc[UR36][R6.64+0x40], R26 ;  /* 0x0000401a06003986 */ /* 0x000fe2000c101524 */
[----:B------:R-:W-:Y:S02]  /*58b0*/  F2FP.F16.F32.PACK_AB R28, RZ, R28 ;  /* 0x0000001cff1c723e */ /* 0x000fe400000000ff */
[----:B------:R-:W-:Y:S01]  /*58c0*/  F2FP.F16.F32.PACK_AB R29, RZ, R29 ;  /* 0x0000001dff1d723e */ /* 0x000fe200000000ff */
[----:B------:R-:W-:Y:S01]  /*58d0*/  @P2 STG.E.U16 desc[UR36][R6.64+0x42], R27 ;  /* 0x0000421b06002986 */ /* 0x000fe2000c101524 */
[----:B------:R-:W-:Y:S02]  /*58e0*/  F2FP.F16.F32.PACK_AB R30, RZ, R30 ;  /* 0x0000001eff1e723e */ /* 0x000fe400000000ff */
[----:B------:R-:W-:-:S03]  /*58f0*/  F2FP.F16.F32.PACK_AB R31, RZ, R31 ;  /* 0x0000001fff1f723e */ /* 0x000fc600000000ff */
[----:B------:R-:W-:Y:S04]  /*5900*/  @P4 STG.E.U16 desc[UR36][R4.64+0x50], R28 ;  /* 0x0000501c04004986 */ /* 0x000fe8000c101524 */
[----:B------:R0:W-:Y:S02]  /*5910*/  @P5 STG.E.U16 desc[UR36][R4.64+0x52], R29 ;  /* 0x0000521d04005986 */ /* 0x0001e4000c101524 */
[----:B0-----:R-:W-:Y:S02]  /*5920*/  @P1 IMAD.MOV.U32 R4, RZ, RZ, R6 ;  /* 0x000000ffff041224 */ /* 0x001fe400078e0006 */
[----:B------:R-:W-:-:S05]  /*5930*/  @P1 IMAD.MOV.U32 R5, RZ, RZ, R7 ;  /* 0x000000ffff051224 */ /* 0x000fca00078e0007 */
[----:B------:R0:W-:Y:S04]  /*5940*/  @P1 STG.E.U16 desc[UR36][R4.64+0x50], R30 ;  /* 0x0000501e04001986 */ /* 0x0001e8000c101524 */
[----:B------:R0:W-:Y:S02]  /*5950*/  @P0 STG.E.U16 desc[UR36][R6.64+0x52], R31 ;  /* 0x0000521f06000986 */ /* 0x0001e4000c101524 */
.L_x_74:
[----:B------:R-:W-:Y:S05]  /*5960*/  BSYNC B0 ;  /* 0x0000000000007941 */ /* 0x000fea0003800000 */
.L_x_28:
[----:B------:R-:W-:Y:S01]  /*5970*/  ULDC UR4, c[0x0][0xc] ;  /* 0x0000030000047ab9 */ /* 0x000fe20000000800 */
[----:B------:R-:W-:Y:S01]  /*5980*/  ULDC UR5, c[0x0][0x10] ;  /* 0x0000040000057ab9 */ /* 0x000fe20000000800 */
[----:B------:R-:W1:Y:S01]  /*5990*/  LDC R3, c[0x0][0x14] ;  /* 0x00000500ff037b82 */ /* 0x000e620000000800 */
[----:B------:R-:W-:Y:S01]  /*59a0*/  UIMAD.WIDE.U32 UR4, UR4, UR5, URZ ;  /* 0x00000005040472a5 */ /* 0x000fe2000f8e003f */
[----:B------:R-:W-:Y:S02]  /*59b0*/  IMAD.MOV.U32 R51, RZ, RZ, -0x1 ;  /* 0xffffffffff337424 */ /* 0x000fe400078e00ff */
[----:B------:R-:W-:-:S03]  /*59c0*/  IMAD.MOV.U32 R49, RZ, RZ, -0x1 ;  /* 0xffffffffff317424 */ /* 0x000fc600078e00ff */
[----:B-1----:R-:W-:-:S04]  /*59d0*/  IMAD.WIDE.U32 R16, R3, UR4, R16 ;  /* 0x0000000403107c25 */ /* 0x002fc8000f8e0010 */
[----:B------:R-:W-:Y:S01]  /*59e0*/  IMAD R3, R3, UR5, RZ ;  /* 0x0000000503037c24 */ /* 0x000fe2000f8e02ff */
[----:B------:R-:W-:Y:S02]  /*59f0*/  ULDC.64 UR4, c[0x0][0x650] ;  /* 0x0001940000047ab9 */ /* 0x000fe40000000a00 */
[----:B------:R-:W-:Y:S01]  /*5a00*/  ISETP.GE.U32.AND P0, PT, R16, UR4, PT ;  /* 0x0000000410007c0c */ /* 0x000fe2000bf06070 */
[--C-:B------:R-:W-:Y:S01]  /*5a10*/  IMAD.IADD R17, R17, 0x1, R3.reuse ;  /* 0x0000000111117824 */ /* 0x100fe200078e0203 */
[----:B------:R-:W-:-:S04]  /*5a20*/  PRMT R3, RZ, 0x7610, R3 ;  /* 0x00007610ff037816 */ /* 0x000fc80000000003 */
[----:B------:R-:W-:-:S13]  /*5a30*/  ISETP.GE.U32.AND.EX P0, PT, R17, UR5, PT, P0 ;  /* 0x0000000511007c0c */ /* 0x000fda000bf06100 */
[----:B------:R-:W-:Y:S05]  /*5a40*/  @P0 BRA `(.L_x_75) ;  /* 0x0000000400640947 */ /* 0x000fea0003800000 */
[----:B0-----:R-:W0:Y:S01]  /*5a50*/  S2R R12, SR_CTAID.X ;  /* 0x00000000000c7919 */ /* 0x001e220000002500 */
[----:B--234-:R-:W1:Y:S01]  /*5a60*/  LDC.64 R10, c[0x0][0x628] ;  /* 0x00018a00ff0a7b82 */ /* 0x01ce620000000a00 */
[----:B------:R-:W-:Y:S01]  /*5a70*/  ULDC UR4, c[0x0][0x150] ;  /* 0x0000540000047ab9 */ /* 0x000fe20000000800 */
[----:B------:R-:W-:Y:S01]  /*5a80*/  IMAD.MOV.U32 R8, RZ, RZ, R16 ;  /* 0x000000ffff087224 */ /* 0x000fe200078e0010 */
[----:B------:R-:W2:Y:S01]  /*5a90*/  S2R R24, SR_CTAID.Y ;  /* 0x0000000000187919 */ /* 0x000ea20000002600 */
[----:B------:R-:W-:-:S04]  /*5aa0*/  IMAD.MOV.U32 R9, RZ, RZ, R17 ;  /* 0x000000ffff097224 */ /* 0x000fc800078e0011 */
[----:B------:R-:W3:Y:S08]  /*5ab0*/  LDC R21, c[0x0][0x144] ;  /* 0x00005100ff157b82 */ /* 0x000ef00000000800 */
[----:B------:R-:W4:Y:S08]  /*5ac0*/  LDC R0, c[0x0][0x630] ;  /* 0x00018c00ff007b82 */ /* 0x000f300000000800 */
[----:B------:R-:W2:Y:S01]  /*5ad0*/  LDC.64 R14, c[0x0][0x620] ;  /* 0x00018800ff0e7b82 */ /* 0x000ea20000000a00 */
[----:B-1----:R-:W-:-:S04]  /*5ae0*/  ISETP.NE.U32.AND P0, PT, R10, RZ, PT ;  /* 0x000000ff0a00720c */ /* 0x002fc80003f05070 */
[----:B------:R-:W-:Y:S02]  /*5af0*/  ISETP.NE.AND.EX P0, PT, R11, RZ, PT, P0 ;  /* 0x000000ff0b00720c */ /* 0x000fe40003f05300 */
[----:B0-----:R-:W-:-:S05]  /*5b00*/  I2FP.F32.U32 R3, R12 ;  /* 0x0000000c00037245 */ /* 0x001fca0000201000 */
[----:B------:R-:W-:-:S04]  /*5b10*/  FMUL R3, R3, UR4 ;  /* 0x0000000403037c20 */ /* 0x000fc80008400000 */
[----:B------:R0:W1:Y:S02]  /*5b20*/  F2I.U32.TRUNC.NTZ R20, R3 ;  /* 0x0000000300147305 */ /* 0x000064000020f000 */
[----:B---34-:R-:W-:Y:S05]  /*5b30*/  @!P0 BRA `(.L_x_76) ;  /* 0x0000000000288947 */ /* 0x018fea0003800000 */
[----:B0-----:R-:W0:Y:S02]  /*5b40*/  LDC R3, c[0x0][0x634] ;  /* 0x00018d00ff037b82 */ /* 0x001e240000000800 */
        /* <DEDUP_REMOVED lines=9> */
.L_x_76:
[----:B------:R-:W3:Y:S01]  /*5be0*/  LDC.64 R28, c[0x0][0x640] ;  /* 0x00019000ff1c7b82 */ /* 0x000ee20000000a00 */
[-CC-:B------:R-:W-:Y:S01]  /*5bf0*/  SHF.R.U64 R49, R8, R0.reuse, R9.reuse ;  /* 0x0000000008317219 */ /* 0x180fe20000001209 */
[----:B-1----:R-:W-:Y:S01]  /*5c00*/  IMAD.MOV R20, RZ, RZ, -R20 ;  /* 0x000000ffff147224 */ /* 0x002fe200078e0a14 */
[----:B------:R-:W-:Y:S01]  /*5c10*/  SHF.R.U32.HI R0, RZ, R0, R9 ;  /* 0x00000000ff007219 */ /* 0x000fe20000011609 */
[----:B------:R-:W-:Y:S01]  /*5c20*/  ULDC UR4, c[0x0][0x154] ;  /* 0x0000550000047ab9 */ /* 0x000fe20000000800 */
[----:B0-----:R-:W-:Y:S01]  /*5c30*/  IADD3 R3, P0, RZ, -R49, RZ ;  /* 0x80000031ff037210 */ /* 0x001fe20007f1e0ff */
[----:B------:R-:W-:Y:S02]  /*5c40*/  IMAD R21, R21, R20, R12 ;  /* 0x0000001415157224 */ /* 0x000fe400078e020c */
[----:B------:R-:W0:Y:S01]  /*5c50*/  LDC R6, c[0x0][0x618] ;  /* 0x00018600ff067b82 */ /* 0x000e220000000800 */
[----:B------:R-:W-:Y:S02]  /*5c60*/  IMAD.MOV.U32 R7, RZ, RZ, 0x1 ;  /* 0x00000001ff077424 */ /* 0x000fe400078e00ff */
[----:B------:R-:W-:-:S04]  /*5c70*/  IMAD.X R5, RZ, RZ, ~R0, P0 ;  /* 0x000000ffff057224 */ /* 0x000fc800000e0e00 */
[-C--:B--2---:R-:W-:Y:S01]  /*5c80*/  IMAD R0, R5, R14.reuse, RZ ;  /* 0x0000000e05007224 */ /* 0x084fe200078e02ff */
[----:B------:R-:W1:Y:S01]  /*5c90*/  LDC R8, c[0x0][0x608] ;  /* 0x00018200ff087b82 */ /* 0x000e620000000800 */
[----:B------:R-:W-:-:S04]  /*5ca0*/  IMAD.WIDE.U32 R4, R3, R14, R16 ;  /* 0x0000000e03047225 */ /* 0x000fc800078e0010 */
[----:B------:R-:W-:Y:S01]  /*5cb0*/  IMAD R3, R3, R15, R0 ;  /* 0x0000000f03037224 */ /* 0x000fe200078e0200 */
[----:B------:R-:W-:Y:S02]  /*5cc0*/  I2FP.F32.U32 R0, R24 ;  /* 0x0000001800007245 */ /* 0x000fe40000201000 */
[----:B------:R-:W2:Y:S01]  /*5cd0*/  LDC R26, c[0x0][0x658] ;  /* 0x00019600ff1a7b82 */ /* 0x000ea20000000800 */
[----:B------:R-:W-:Y:S01]  /*5ce0*/  IMAD.IADD R3, R5, 0x1, R3 ;  /* 0x0000000105037824 */ /* 0x000fe200078e0203 */
[----:B---3--:R-:W-:Y:S01]  /*5cf0*/  ISETP.NE.U32.AND P0, PT, R28, RZ, PT ;  /* 0x000000ff1c00720c */ /* 0x008fe20003f05070 */
[----:B------:R-:W-:Y:S01]  /*5d00*/  FMUL R0, R0, UR4 ;  /* 0x0000000400007c20 */ /* 0x000fe20008400000 */
[----:B------:R-:W-:Y:S02]  /*5d10*/  IMAD.MOV.U32 R5, RZ, RZ, -0x1 ;  /* 0xffffffffff057424 */ /* 0x000fe400078e00ff */
[----:B------:R-:W-:Y:S01]  /*5d20*/  ISETP.NE.AND.EX P0, PT, R29, RZ, PT, P0 ;  /* 0x000000ff1d00720c */ /* 0x000fe20003f05300 */
[----:B------:R3:W4:Y:S01]  /*5d30*/  F2I.U32.TRUNC.NTZ R13, R0 ;  /* 0x00000000000d7305 */ /* 0x000722000020f000 */
[----:B------:R-:W3:Y:S01]  /*5d40*/  LDC R15, c[0x0][0x148] ;  /* 0x00005200ff0f7b82 */ /* 0x000ee20000000800 */
[----:B0-----:R-:W-:-:S02]  /*5d50*/  SHF.R.U64 R12, R4, R6, R3 ;  /* 0x00000006040c7219 */ /* 0x001fc40000001203 */
[----:B------:R-:W-:-:S05]  /*5d60*/  SHF.R.U32.HI R3, RZ, R6, R3 ;  /* 0x00000006ff037219 */ /* 0x000fca0000011603 */
[----:B------:R-:W0:Y:S01]  /*5d70*/  LDC R20, c[0x0][0x600] ;  /* 0x00018000ff147b82 */ /* 0x000e220000000800 */
[-CC-:B-1----:R-:W-:Y:S02]  /*5d80*/  SHF.R.U64 R10, R12, R8.reuse, R3.reuse ;  /* 0x000000080c0a7219 */ /* 0x182fe40000001203 */
[----:B------:R-:W-:-:S05]  /*5d90*/  SHF.R.U32.HI R3, RZ, R8, R3 ;  /* 0x00000008ff037219 */ /* 0x000fca0000011603 */
[----:B------:R-:W1:Y:S01]  /*5da0*/  LDC R27, c[0x0][0x648] ;  /* 0x00019200ff1b7b82 */ /* 0x000e620000000800 */
[-C--:B--2---:R-:W-:Y:S02]  /*5db0*/  SHF.L.U32 R4, R5, R26.reuse, RZ ;  /* 0x0000001a05047219 */ /* 0x084fe400000006ff */
[-CC-:B------:R-:W-:Y:S02]  /*5dc0*/  SHF.R.U64 R14, R10, R26.reuse, R3.reuse ;  /* 0x0000001a0a0e7219 */ /* 0x180fe40000001203 */
[----:B------:R-:W-:Y:S02]  /*5dd0*/  SHF.R.U32.HI R5, RZ, R26, R3 ;  /* 0x0000001aff057219 */ /* 0x000fe40000011603 */
[----:B------:R-:W-:Y:S01]  /*5de0*/  LOP3.LUT R25, RZ, R4, RZ, 0x33, !PT ;  /* 0x00000004ff197212 */ /* 0x000fe200078e33ff */
[----:B------:R-:W2:Y:S01]  /*5df0*/  LDC R30, c[0x0][0x638] ;  /* 0x00018e00ff1e7b82 */ /* 0x000ea20000000800 */
[----:B------:R-:W-:Y:S01]  /*5e00*/  SHF.L.U32 R26, R7, R26, RZ ;  /* 0x0000001a071a7219 */ /* 0x000fe200000006ff */
[----:B------:R-:W-:-:S06]  /*5e10*/  IMAD.MOV.U32 R4, RZ, RZ, R14 ;  /* 0x000000ffff047224 */ /* 0x000fcc00078e000e */
[----:B------:R-:W0:Y:S01]  /*5e20*/  LDC R31, c[0x0][0x610] ;  /* 0x00018400ff1f7b82 */ /* 0x000e220000000800 */
[----:B----4-:R-:W-:Y:S05]  /*5e30*/  @!P0 BRA `(.L_x_77) ;  /* 0x0000000000288947 */ /* 0x010fea0003800000 */
[----:B------:R-:W4:Y:S02]  /*5e40*/  LDC R3, c[0x0][0x64c] ;  /* 0x00019300ff037b82 */ /* 0x000f240000000800 */
[----:B----4-:R-:W-:-:S05]  /*5e50*/  IADD3 R3, P0, R14, R3, RZ ;  /* 0x000000030e037210 */ /* 0x010fca0007f1e0ff */
        /* <DEDUP_REMOVED lines=8> */
.L_x_77:
[----:B------:R-:W-:Y:S01]  /*5ee0*/  ISETP.NE.AND P0, PT, R2, 0x1, PT ;  /* 0x000000010200780c */ /* 0x000fe20003f05270 */
[----:B0-----:R-:W-:Y:S01]  /*5ef0*/  VIADD R7, R20, 0xffffffff ;  /* 0xffffffff14077836 */ /* 0x001fe20000000000 */
[----:B-1-3--:R-:W-:Y:S01]  /*5f00*/  SHF.R.U64 R0, R4, R27, R5 ;  /* 0x0000001b04007219 */ /* 0x00afe20000001205 */
[----:B------:R-:W-:Y:S01]  /*5f10*/  IMAD.MOV R13, RZ, RZ, -R13 ;  /* 0x000000ffff0d7224 */ /* 0x000fe200078e0a0d */
[----:B------:R-:W-:Y:S01]  /*5f20*/  LOP3.LUT R5, R10, R25, RZ, 0xc0, !PT ;  /* 0x000000190a057212 */ /* 0x000fe200078ec0ff */
[----:B------:R-:W-:Y:S01]  /*5f30*/  IMAD.MOV.U32 R4, RZ, RZ, 0x1 ;  /* 0x00000001ff047424 */ /* 0x000fe200078e00ff */
[----:B------:R-:W-:Y:S01]  /*5f40*/  LOP3.LUT R12, R12, R7, RZ, 0xc0, !PT ;  /* 0x000000070c0c7212 */ /* 0x000fe200078ec0ff */
[----:B------:R-:W-:Y:S02]  /*5f50*/  IMAD.MOV R3, RZ, RZ, -R0 ;  /* 0x000000ffff037224 */ /* 0x000fe400078e0a00 */
[----:B------:R-:W-:Y:S02]  /*5f60*/  IMAD R0, R26, R0, R5 ;  /* 0x000000001a007224 */ /* 0x000fe400078e0205 */
[----:B--2---:R-:W-:-:S02]  /*5f70*/  IMAD R3, R3, R30, R14 ;  /* 0x0000001e03037224 */ /* 0x004fc400078e020e */
[----:B------:R-:W-:Y:S02]  /*5f80*/  @P0 IMAD R21, R15, R13, R24 ;  /* 0x0000000d0f150224 */ /* 0x000fe400078e0218 */
[----:B------:R-:W-:Y:S01]  /*5f90*/  IMAD R5, R3, R20, R12 ;  /* 0x0000001403057224 */ /* 0x000fe200078e020c */
[----:B------:R-:W-:Y:S01]  /*5fa0*/  PRMT R3, R4, 0x7610, R3 ;  /* 0x0000761004037816 */ /* 0x000fe20000000003 */
[----:B------:R-:W-:-:S05]  /*5fb0*/  IMAD R0, R0, R31, R21 ;  /* 0x0000001f00007224 */ /* 0x000fca00078e0215 */
[----:B------:R-:W-:Y:S02]  /*5fc0*/  SEL R51, R5, R0, !P0 ;  /* 0x0000000005337207 */ /* 0x000fe40004000000 */
[----:B------:R-:W-:-:S07]  /*5fd0*/  SEL R0, R0, R5, !P0 ;  /* 0x0000000500007207 */ /* 0x000fce0004000000 */
.L_x_75:
[----:B------:R-:W-:Y:S01]  /*5fe0*/  LOP3.LUT P0, RZ, R3, 0xff, RZ, 0xc0, !PT ;  /* 0x000000ff03ff7812 */ /* 0x000fe2000780c0ff */
[----:B------:R-:W-:-:S12]  /*5ff0*/  IMAD.MOV.U32 R50, RZ, RZ, R0 ;  /* 0x000000ffff327224 */ /* 0x000fd800078e0000 */
[----:B------:R-:W-:Y:S05]  /*6000*/  @P0 BRA `(.L_x_78) ;  /* 0xffffffac00b80947 */ /* 0x000fea000383ffff */
[----:B------:R-:W-:Y:S05]  /*6010*/  EXIT ;  /* 0x000000000000794d */ /* 0x000fea0003800000 */
.L_x_3:
[----:B0-----:R-:W-:Y:S01]  /*6020*/  ULDC.64 UR4, c[0x0][0x650] ;  /* 0x0001940000047ab9 */ /* 0x001fe20000000a00 */
        /* <DEDUP_REMOVED lines=25> */
.L_x_80:
[--C-:B------:R-:W-:Y:S01]  /*61c0*/  SHF.R.U64 R12, R10, R14, R11.reuse ;  /* 0x0000000e0a0c7219 */ /* 0x100fe2000000120b */
[----:B------:R-:W0:Y:S01]  /*61d0*/  LDC R22, c[0x0][0x618] ;  /* 0x00018600ff167b82 */ /* 0x000e220000000800 */
[----:B------:R-:W-:Y:S01]  /*61e0*/  I2FP.F32.U32 R6, R4 ;  /* 0x0000000400067245 */ /* 0x000fe20000201000 */
[----:B------:R-:W-:Y:S01]  /*61f0*/  ULDC UR4, c[0x0][0x150] ;  /* 0x0000540000047ab9 */ /* 0x000fe20000000800 */
[----:B------:R-:W-:Y:S02]  /*6200*/  SHF.R.U32.HI R5, RZ, R14, R11 ;  /* 0x0000000eff057219 */ /* 0x000fe4000001160b */
[----:B------:R-:W-:Y:S01]  /*6210*/  IADD3 R9, P0, RZ, -R12, RZ ;  /* 0x8000000cff097210 */ /* 0x000fe20007f1e0ff */
[----:B------:R-:W-:Y:S01]  /*6220*/  FMUL R11, R6, UR4 ;  /* 0x00000004060b7c20 */ /* 0x000fe20008400000 */
[----:B------:R-:W-:Y:S01]  /*6230*/  ULDC UR4, c[0x0][0x154] ;  /* 0x0000550000047ab9 */ /* 0x000fe20000000800 */
[----:B------:R-:W1:Y:S02]  /*6240*/  LDC.64 R24, c[0x0][0x640] ;  /* 0x00019000ff187b82 */ /* 0x000e640000000a00 */
[----:B------:R-:W-:-:S02]  /*6250*/  IMAD.X R5, RZ, RZ, ~R5, P0 ;  /* 0x000000ffff057224 */ /* 0x000fc400000e0e05 */
[----:B------:R-:W2:Y:S01]  /*6260*/  F2I.U32.TRUNC.NTZ R11, R11 ;  /* 0x0000000b000b7305 */ /* 0x000ea2000020f000 */
[----:B------:R-:W-:-:S03]  /*6270*/  IMAD.WIDE.U32 R6, R9, R20, R16 ;  /* 0x0000001409067225 */ /* 0x000fc600078e0010 */
[----:B------:R-:W3:Y:S01]  /*6280*/  LDC R13, c[0x0][0x144] ;  /* 0x00005100ff0d7b82 */ /* 0x000ee20000000800 */
[----:B------:R-:W-:-:S04]  /*6290*/  IMAD R8, R5, R20, RZ ;  /* 0x0000001405087224 */ /* 0x000fc800078e02ff */
[----:B------:R-:W-:Y:S02]  /*62a0*/  IMAD R5, R9, R21, R8 ;  /* 0x0000001509057224 */ /* 0x000fe400078e0208 */
[----:B------:R-:W-:Y:S01]  /*62b0*/  IMAD.MOV.U32 R8, RZ, RZ, -0x1 ;  /* 0xffffffffff087424 */ /* 0x000fe200078e00ff */
[----:B------:R-:W4:Y:S01]  /*62c0*/  LDC R14, c[0x0][0x608] ;  /* 0x00018200ff0e7b82 */ /* 0x000f220000000800 */
[----:B------:R-:W-:Y:S01]  /*62d0*/  IMAD.IADD R5, R7, 0x1, R5 ;  /* 0x0000000107057824 */ /* 0x000fe200078e0205 */
[----:B------:R-:W-:-:S04]  /*62e0*/  I2FP.F32.U32 R7, R3 ;  /* 0x0000000300077245 */ /* 0x000fc80000201000 */
[-C--:B0-----:R-:W-:Y:S01]  /*62f0*/  SHF.R.U64 R10, R6, R22.reuse, R5 ;  /* 0x00000016060a7219 */ /* 0x081fe20000001205 */
[----:B--2---:R-:W-:Y:S01]  /*6300*/  IMAD.MOV R6, RZ, RZ, -R11 ;  /* 0x000000ffff067224 */ /* 0x004fe200078e0a0b */
[----:B------:R-:W0:Y:S01]  /*6310*/  LDC R9, c[0x0][0x658] ;  /* 0x00019600ff097b82 */ /* 0x000e220000000800 */
[----:B-1----:R-:W-:Y:S01]  /*6320*/  ISETP.NE.U32.AND P0, PT, R24, RZ, PT ;  /* 0x000000ff1800720c */ /* 0x002fe20003f05070 */
[----:B------:R-:W-:Y:S01]  /*6330*/  FMUL R7, R7, UR4 ;  /* 0x0000000407077c20 */ /* 0x000fe20008400000 */
[----:B------:R-:W-:Y:S02]  /*6340*/  SHF.R.U32.HI R5, RZ, R22, R5 ;  /* 0x00000016ff057219 */ /* 0x000fe40000011605 */
[----:B------:R-:W-:-:S03]  /*6350*/  ISETP.NE.AND.EX P0, PT, R25, RZ, PT, P0 ;  /* 0x000000ff1900720c */ /* 0x000fc60003f05300 */
[----:B------:R-:W1:Y:S01]  /*6360*/  LDC R20, c[0x0][0x148] ;  /* 0x00005200ff147b82 */ /* 0x000e620000000800 */
[----:B---3--:R-:W-:Y:S02]  /*6370*/  IMAD R23, R13, R6, R4 ;  /* 0x000000060d177224 */ /* 0x008fe400078e0204 */
[----:B------:R-:W-:-:S05]  /*6380*/  IMAD.MOV.U32 R6, RZ, RZ, 0x1 ;  /* 0x00000001ff067424 */ /* 0x000fca00078e00ff */
[----:B------:R-:W2:Y:S01]  /*6390*/  LDC R21, c[0x0][0x600] ;  /* 0x00018000ff157b82 */ /* 0x000ea20000000800 */
[-CC-:B----4-:R-:W-:Y:S02]  /*63a0*/  SHF.R.U64 R13, R10, R14.reuse, R5.reuse ;  /* 0x0000000e0a0d7219 */ /* 0x190fe40000001205 */
[----:B------:R-:W-:Y:S02]  /*63b0*/  SHF.R.U32.HI R4, RZ, R14, R5 ;  /* 0x0000000eff047219 */ /* 0x000fe40000011605 */
[----:B------:R3:W4:Y:S03]  /*63c0*/  F2I.U32.TRUNC.NTZ R14, R7 ;  /* 0x00000007000e7305 */ /* 0x000726000020f000 */
[----:B------:R-:W1:Y:S01]  /*63d0*/  LDC R26, c[0x0][0x648] ;  /* 0x00019200ff1a7b82 */ /* 0x000e620000000800 */
[-C--:B0-----:R-:W-:Y:S02]  /*63e0*/  SHF.R.U64 R15, R13, R9.reuse, R4 ;  /* 0x000000090d0f7219 */ /* 0x081fe40000001204 */
[----:B------:R-:W-:-:S02]  /*63f0*/  SHF.L.U32 R8, R8, R9, RZ ;  /* 0x0000000908087219 */ /* 0x000fc400000006ff */
[-C--:B------:R-:W-:Y:S01]  /*6400*/  SHF.R.U32.HI R5, RZ, R9.reuse, R4 ;  /* 0x00000009ff057219 */ /* 0x080fe20000011604 */
[----:B------:R-:W-:Y:S01]  /*6410*/  IMAD.MOV.U32 R4, RZ, RZ, R15 ;  /* 0x000000ffff047224 */ /* 0x000fe200078e000f */
[----:B------:R-:W-:Y:S01]  /*6420*/  SHF.L.U32 R22, R6, R9, RZ ;  /* 0x0000000906167219 */ /* 0x000fe200000006ff */
[----:B------:R-:W0:Y:S01]  /*6430*/  LDC R27, c[0x0][0x638] ;  /* 0x00018e00ff1b7b82 */ /* 0x000e220000000800 */
[----:B------:R-:W-:-:S07]  /*6440*/  LOP3.LUT R28, RZ, R8, RZ, 0x33, !PT ;  /* 0x00000008ff1c7212 */ /* 0x000fce00078e33ff */
        /* <DEDUP_REMOVED lines=12> */
.L_x_81:
[----:B------:R-:W-:Y:S01]  /*6510*/  ISETP.NE.AND P0, PT, R2, 0x1, PT ;  /* 0x000000010200780c */ /* 0x000fe20003f05270 */
[----:B--2---:R-:W-:Y:S01]  /*6520*/  VIADD R7, R21, 0xffffffff ;  /* 0xffffffff15077836 */ /* 0x004fe20000000000 */
[----:B-1----:R-:W-:Y:S01]  /*6530*/  SHF.R.U64 R5, R4, R26, R5 ;  /* 0x0000001a04057219 */ /* 0x002fe20000001205 */
[----:B------:R-:W-:Y:S01]  /*6540*/  IMAD.MOV R14, RZ, RZ, -R14 ;  /* 0x000000ffff0e7224 */ /* 0x000fe200078e0a0e */
[----:B------:R-:W-:Y:S01]  /*6550*/  LOP3.LUT R4, R13, R28, RZ, 0xc0, !PT ;  /* 0x0000001c0d047212 */ /* 0x000fe200078ec0ff */
[----:B------:R-:W-:Y:S01]  /*6560*/  IMAD.MOV.U32 R8, RZ, RZ, R12 ;  /* 0x000000ffff087224 */ /* 0x000fe200078e000c */
[----:B------:R-:W-:Y:S01]  /*6570*/  LOP3.LUT R10, R10, R7, RZ, 0xc0, !PT ;  /* 0x000000070a0a7212 */ /* 0x000fe200078ec0ff */
[----:B------:R-:W-:Y:S02]  /*6580*/  IMAD.MOV R6, RZ, RZ, -R5 ;  /* 0x000000ffff067224 */ /* 0x000fe400078e0a05 */
[----:B------:R-:W-:-:S04]  /*6590*/  IMAD R4, R22, R5, R4 ;  /* 0x0000000516047224 */ /* 0x000fc800078e0204 */
[----:B------:R-:W-:Y:S02]  /*65a0*/  @P0 IMAD R23, R20, R14, R3 ;  /* 0x0000000e14170224 */ /* 0x000fe400078e0203 */
[----:B0-----:R-:W-:Y:S02]  /*65b0*/  IMAD R3, R6, R27, R15 ;  /* 0x0000001b06037224 */ /* 0x001fe400078e020f */
[----:B------:R-:W-:Y:S02]  /*65c0*/  IMAD R7, R4, R29, R23 ;  /* 0x0000001d04077224 */ /* 0x000fe400078e0217 */
[----:B------:R-:W-:Y:S02]  /*65d0*/  IMAD R4, R3, R21, R10 ;  /* 0x0000001503047224 */ /* 0x000fe400078e020a */
[----:B------:R-:W-:-:S03]  /*65e0*/  IMAD.MOV.U32 R6, RZ, RZ, 0x1 ;  /* 0x00000001ff067424 */ /* 0x000fc600078e00ff */
[----:B------:R-:W-:Y:S02]  /*65f0*/  SEL R9, R4, R7, !P0 ;  /* 0x0000000704097207 */ /* 0x000fe40004000000 */
[----:B------:R-:W-:-:S07]  /*6600*/  SEL R7, R7, R4, !P0 ;  /* 0x0000000407077207 */ /* 0x000fce0004000000 */
.L_x_79:
[----:B------:R-:W-:-:S08]  /*6610*/  NOP ;  /* 0x0000000000007918 */ /* 0x000fd00000000000 */
[----:B------:R-:W0:-:S00]  /*6620*/  USETMAXREG.DEALLOC.CTAPOOL 0x28 ;  /* 0x00000028000079c8 */ /* 0x000e0000080e0500 */
[----:B0-----:R-:W-:-:S13]  /*6630*/  ISETP.NE.AND P0, PT, R0, RZ, PT ;  /* 0x000000ff0000720c */ /* 0x001fda0003f05270 */
[----:B------:R-:W-:Y:S05]  /*6640*/  @P0 EXIT ;  /* 0x000000000000094d */ /* 0x000fea0003800000 */
[----:B------:R-:W-:Y:S01]  /*6650*/  LOP3.LUT P0, RZ, R6, 0xff, RZ, 0xc0, !PT ;  /* 0x000000ff06ff7812 */ /* 0x000fe2000780c0ff */
[----:B------:R-:W-:Y:S02]  /*6660*/  IMAD.MOV.U32 R3, RZ, RZ, 0x1 ;  /* 0x00000001ff037424 */ /* 0x000fe400078e00ff */
[----:B------:R-:W-:-:S10]  /*6670*/  IMAD.MOV.U32 R0, RZ, RZ, RZ ;  /* 0x000000ffff007224 */ /* 0x000fd400078e00ff */
[----:B------:R-:W-:Y:S05]  /*6680*/  @!P0 BRA `(.L_x_82) ;  /* 0x0000000c00bc8947 */ /* 0x000fea0003800000 */
[----:B------:R-:W0:Y:S01]  /*6690*/  LDC R0, c[0x0][0x28c] ;  /* 0x0000a300ff007b82 */ /* 0x000e220000000800 */
[----:B------:R-:W-:Y:S01]  /*66a0*/  ULDC UR21, c[0x0][0x658] ;  /* 0x0001960000157ab9 */ /* 0x000fe20000000800 */
[----:B------:R-:W-:Y:S01]  /*66b0*/  UMOV UR5, 0xffffffff ;  /* 0xffffffff00057882 */ /* 0x000fe20000000000 */
[----:B------:R-:W-:Y:S01]  /*66c0*/  ULDC UR4, c[0x0][0xc] ;  /* 0x0000030000047ab9 */ /* 0x000fe20000000800 */
[----:B------:R-:W-:Y:S01]  /*66d0*/  USHF.L.U32 UR29, UR5, UR21, URZ ;  /* 0x00000015051d7299 */ /* 0x000fe2000800063f */
[C---:B------:R-:W-:Y:S01]  /*66e0*/  LOP3.LUT P2, RZ, R18.reuse, 0x7f, RZ, 0xc0, !PT ;  /* 0x0000007f12ff7812 */ /* 0x040fe2000784c0ff */
[----:B------:R-:W-:Y:S01]  /*66f0*/  UMOV UR6, 0x1 ;  /* 0x0000000100067882 */ /* 0x000fe20000000000 */
[----:B------:R-:W-:Y:S01]  /*6700*/  ULDC UR5, c[0x0][0x10] ;  /* 0x0000040000057ab9 */ /* 0x000fe20000000800 */
[----:B------:R-:W-:Y:S01]  /*6710*/  LOP3.LUT P0, RZ, R18, 0x1f, RZ, 0xc0, !PT ;  /* 0x0000001f12ff7812 */ /* 0x000fe2000780c0ff */
[----:B------:R-:W-:Y:S01]  /*6720*/  UIMAD.WIDE.U32 UR4, UR4, UR5, URZ ;  /* 0x00000005040472a5 */ /* 0x000fe2000f8e003f */
[----:B------:R-:W-:Y:S01]  /*6730*/  BSSY B0, `(.L_x_82) ;  /* 0x00000e4000007945 */ /* 0x000fe20003800000 */
[----:B------:R-:W-:Y:S01]  /*6740*/  USHF.L.U32 UR21, UR6, UR21, URZ ;  /* 0x0000001506157299 */ /* 0x000fe2000800063f */
[----:B------:R-:W-:Y:S01]  /*6750*/  IMAD.MOV.U32 R11, RZ, RZ, 0x1 ;  /* 0x00000001ff0b7424 */ /* 0x000fe200078e00ff */
[----:B------:R-:W-:Y:S01]  /*6760*/  LOP3.LUT R18, R19, 0x2, RZ, 0xfc, !PT ;  /* 0x0000000213127812 */ /* 0x000fe200078efcff */
[----:B------:R-:W-:Y:S01]  /*6770*/  ULDC UR6, c[0x0][0x14] ;  /* 0x0000050000067ab9 */ /* 0x000fe20000000800 */
[----:B------:R-:W-:Y:S01]  /*6780*/  PLOP3.LUT P0, PT, P0, P2, PT, 0x8a, 0x0 ;  /* 0x000000000000781c */ /* 0x000fe20000705172 */
[----:B------:R-:W-:-:S02]  /*6790*/  UIMAD.WIDE.U32 UR22, UR4, UR6, URZ ;  /* 0x00000006041672a5 */ /* 0x000fc4000f8e003f */
[----:B------:R-:W-:Y:S01]  /*67a0*/  UIMAD UR37, UR5, UR6, URZ ;  /* 0x00000006052572a4 */ /* 0x000fe2000f8e023f */
[----:B------:R-:W-:Y:S01]  /*67b0*/  ULDC UR13, c[0x0][0x600] ;  /* 0x00018000000d7ab9 */ /* 0x000fe20000000800 */
[----:B------:R-:W-:Y:S02]  /*67c0*/  ULOP3.LUT UR29, URZ, UR29, URZ, 0x33, !UPT ;  /* 0x0000001d3f1d7292 */ /* 0x000fe4000f8e333f */
[----:B------:R-:W-:Y:S01]  /*67d0*/  UIADD3 UR13, UR13, -0x1, URZ ;  /* 0xffffffff0d0d7890 */ /* 0x000fe2000fffe03f */
[----:B0-----:R-:W-:Y:S01]  /*67e0*/  VIADD R0, R0, 0xff ;  /* 0x000000ff00007836 */ /* 0x001fe20000000000 */
[----:B------:R-:W-:Y:S01]  /*67f0*/  UIADD3 UR37, UR23, UR37, URZ ;  /* 0x0000002517257290 */ /* 0x000fe2000fffe03f */
[----:B------:R-:W-:-:S03]  /*6800*/  ULDC.64 UR30, c[0x0][0x198] ;  /* 0x00006600001e7ab9 */ /* 0x000fc60000000a00 */
[----:B------:R-:W-:-:S04]  /*6810*/  SHF.R.S32.HI R3, RZ, 0x1f, R0 ;  /* 0x0000001fff037819 */ /* 0x000fc80000011400 */
[----:B------:R-:W-:Y:S01]  /*6820*/  LEA.HI R3, R3, R0, RZ, 0x8 ;  /* 0x0000000003037211 */ /* 0x000fe200078f40ff */
[----:B------:R-:W-:-:S03]  /*6830*/  IMAD.MOV.U32 R0, RZ, RZ, RZ ;  /* 0x000000ffff007224 */ /* 0x000fc600078e00ff */
[----:B------:R-:W-:Y:S01]  /*6840*/  SHF.R.S32.HI R13, RZ, 0x8, R3 ;  /* 0x00000008ff0d7819 */ /* 0x000fe20000011403 */
[----:B------:R-:W-:-:S04]  /*6850*/  IMAD.MOV.U32 R3, RZ, RZ, 0x1 ;  /* 0x00000001ff037424 */ /* 0x000fc800078e00ff */
[----:B------:R-:W-:-:S07]  /*6860*/  VIADD R10, R13, 0x1 ;  /* 0x000000010d0a7836 */ /* 0x000fce0000000000 */
.L_x_94:
[----:B------:R-:W-:-:S03]  /*6870*/  UMOV UR4, 0xffffffff ;  /* 0xffffffff00047882 */ /* 0x000fc60000000000 */
[----:B------:R-:W-:Y:S05]  /*6880*/  BRA.DIV UR4, `(.L_x_83) ;  /* 0x0000000e04e07947 */ /* 0x000fea000b800000 */
[----:B------:R-:W-:-:S13]  /*6890*/  ELECT P6, URZ, PT ;  /* 0x00000000003f782f */ /* 0x000fda00038c0000 */
.L_x_103:
[----:B------:R-:W0:Y:S01]  /*68a0*/  LDC R4, c[0x0][0x28c] ;  /* 0x0000a300ff047b82 */ /* 0x000e220000000800 */
[----:B------:R-:W-:Y:S01]  /*68b0*/  BSSY B1, `(.L_x_84) ;  /* 0x0000059000017945 */ /* 0x000fe20003800000 */
[----:B0-----:R-:W-:-:S13]  /*68c0*/  ISETP.LT.OR P6, PT, R4, 0x1, !P6 ;  /* 0x000000010400780c */ /* 0x001fda00077c1670 */
[----:B------:R-:W-:Y:S05]  /*68d0*/  @P6 BRA `(.L_x_85) ;  /* 0x0000000400586947 */ /* 0x000fea0003800000 */
[----:B------:R-:W-:Y:S02]  /*68e0*/  IMAD.SHL.U32 R14, R7, 0x80, RZ ;  /* 0x00000080070e7824 */ /* 0x000fe400078e00ff */
[----:B------:R-:W-:Y:S02]  /*68f0*/  IMAD R15, R9, 0x30, RZ ;  /* 0x00000030090f7824 */ /* 0x000fe400078e02ff */
[----:B------:R-:W-:Y:S02]  /*6900*/  IMAD.MOV.U32 R20, RZ, RZ, RZ ;  /* 0x000000ffff147224 */ /* 0x000fe400078e00ff */
[----:B------:R-:W-:Y:S02]  /*6910*/  IMAD.MOV.U32 R4, RZ, RZ, R10 ;  /* 0x000000ffff047224 */ /* 0x000fe400078e000a */
[----:B------:R-:W-:Y:S02]  /*6920*/  IMAD.MOV.U32 R5, RZ, RZ, R3 ;  /* 0x000000ffff057224 */ /* 0x000fe400078e0003 */
[----:B------:R-:W-:-:S07]  /*6930*/  IMAD.MOV.U32 R6, RZ, RZ, R0 ;  /* 0x000000ffff067224 */ /* 0x000fce00078e0000 */
.L_x_89:
[----:B------:R-:W0:Y:S01]  /*6940*/  S2R R12, SR_CgaCtaId ;  /* 0x00000000000c7919 */ /* 0x000e220000008800 */
[----:B------:R-:W-:Y:S01]  /*6950*/  MOV R7, 0x400 ;  /* 0x0000040000077802 */ /* 0x000fe20000000f00 */
[----:B------:R-:W1:Y:S03]  /*6960*/  @!P2 LDC R9, c[0x0][0x500] ;  /* 0x00014000ff09ab82 */ /* 0x000e660000000800 */
[----:B0-----:R-:W-:Y:S02]  /*6970*/  LEA R21, R12, R7, 0x18 ;  /* 0x000000070c157211 */ /* 0x001fe400078ec0ff */
[----:B------:R-:W-:-:S03]  /*6980*/  SHF.L.U32 R7, R5, 0x1f, RZ ;  /* 0x0000001f05077819 */ /* 0x000fc600000006ff */
[----:B------:R-:W-:-:S04]  /*6990*/  IMAD R12, R6, 0x8, R21 ;  /* 0x00000008060c7824 */ /* 0x000fc800078e0215 */
[----:B------:R-:W0:Y:S02]  /*69a0*/  SYNCS.PHASECHK.TRANS64.TRYWAIT P1, [R12+URZ+0x10], R7 ;  /* 0x000010070c0075a7 */ /* 0x000e24000802017f */
[----:B01----:R-:W-:Y:S05]  /*69b0*/  @!P1 BRA `(.L_x_86) ;  /* 0x0000000c00b49947 */ /* 0x003fea0003800000 */
.L_x_104:
[----:B0-----:R-:W-:Y:S01]  /*69c0*/  PRMT R7, R18, 0x9910, RZ ;  /* 0x0000991012077816 */ /* 0x001fe200000000ff */
[----:B------:R0:W-:Y:S03]  /*69d0*/  @!P2 SYNCS.ARRIVE.TRANS64 RZ, [R12+URZ], R9 ;  /* 0x000000090cffa9a7 */ /* 0x0001e6000800003f */
[----:B------:R-:W-:-:S13]  /*69e0*/  ISETP.NE.AND P1, PT, R7, 0x2, PT ;  /* 0x000000020700780c */ /* 0x000fda0003f25270 */
[----:B0-----:R-:W-:Y:S05]  /*69f0*/  @P1 BRA `(.L_x_87) ;  /* 0x0000000000041947 */ /* 0x001fea0003800000 */
[----:B------:R-:W-:Y:S01]  /*6a00*/  BPT.TRAP 0x1 ;  /* 0x000000040000795c */ /* 0x000fe20000300000 */
.L_x_87:
[----:B------:R-:W-:Y:S05]  /*6a10*/  @P0 BRA `(.L_x_88) ;  /* 0x0000000000040947 */ /* 0x000fea0003800000 */
[----:B------:R-:W-:Y:S01]  /*6a20*/  BPT.TRAP 0x1 ;  /* 0x000000040000795c */ /* 0x000fe20000300000 */
.L_x_88:
[--C-:B------:R-:W-:Y:S01]  /*6a30*/  IMAD R7, R6, 0x10000, R21.reuse ;  /* 0x0001000006077824 */ /* 0x100fe200078e0215 */
[----:B------:R-:W-:Y:S01]  /*6a40*/  R2UR UR10, R20 ;  /* 0x00000000140a72ca */ /* 0x000fe200000e0000 */
[----:B------:R-:W-:Y:S01]  /*6a50*/  IMAD R21, R6, 0x6000, R21 ;  /* 0x0000600006157824 */ /* 0x000fe200078e0215 */
[----:B------:R-:W-:Y:S01]  /*6a60*/  R2UR UR9, R12 ;  /* 0x000000000c0972ca */ /* 0x000fe200000e0000 */
[----:B------:R-:W-:Y:S01]  /*6a70*/  UIADD3 UR14, UP0, UR30, 0xf0, URZ ;  /* 0x000000f01e0e7890 */ /* 0x000fe2000ff1e03f */
[----:B------:R-:W-:Y:S01]  /*6a80*/  R2UR UR40, R7 ;  /* 0x00000000072872ca */ /* 0x000fe200000e0000 */
[----:B------:R-:W-:Y:S01]  /*6a90*/  VIADD R4, R4, 0xffffffff ;  /* 0xffffffff04047836 */ /* 0x000fe20000000000 */
[----:B------:R-:W-:Y:S01]  /*6aa0*/  R2UR UR18, R21 ;  /* 0x00000000151272ca */ /* 0x000fe200000e0000 */
[----:B------:R-:W-:Y:S01]  /*6ab0*/  UIADD3.X UR15, URZ, UR31, URZ, UP0, !UPT ;  /* 0x0000001f3f0f7290 */ /* 0x000fe200087fe43f */
[----:B------:R-:W-:Y:S01]  /*6ac0*/  R2UR UR11, R14 ;  /* 0x000000000e0b72ca */ /* 0x000fe200000e0000 */
[----:B------:R-:W-:Y:S01]  /*6ad0*/  UIADD3 UR6, UP1, UR30, 0x1f0, URZ ;  /* 0x000001f01e067890 */ /* 0x000fe2000ff3e03f */
[----:B------:R-:W-:Y:S01]  /*6ae0*/  R2UR UR12, R8 ;  /* 0x00000000080c72ca */ /* 0x000fe200000e0000 */
[----:B------:R-:W-:Y:S01]  /*6af0*/  UMOV UR4, 0x0 ;  /* 0x0000000000047882 */ /* 0x000fe20000000000 */
[----:B------:R-:W-:Y:S01]  /*6b00*/  R2UR UR35, R15 ;  /* 0x000000000f2372ca */ /* 0x000fe200000e0000 */
[----:B------:R-:W-:Y:S01]  /*6b10*/  UIADD3 UR58, UR10, 0x40, URZ ;  /* 0x000000400a3a7890 */ /* 0x000fe2000fffe03f */
[----:B------:R-:W-:Y:S01]  /*6b20*/  ISETP.GT.AND P3, PT, R4, 0x1, PT ;  /* 0x000000010400780c */ /* 0x000fe20003f64270 */
[----:B------:R-:W-:Y:S01]  /*6b30*/  UIADD3 UR50, UR10, 0x80, URZ ;  /* 0x000000800a327890 */ /* 0x000fe2000fffe03f */
[----:B------:R-:W-:Y:S01]  /*6b40*/  VIADD R6, R6, 0x1 ;  /* 0x0000000106067836 */ /* 0x000fe20000000000 */
[----:B------:R-:W-:Y:S01]  /*6b50*/  UIADD3 UR8, UR40, 0x100, URZ ;  /* 0x0000010028087890 */ /* 0x000fe2000fffe03f */
[----:B------:R-:W-:Y:S01]  /*6b60*/  VIADD R20, R20, 0x100 ;  /* 0x0000010014147836 */ /* 0x000fe20000000000 */
[----:B------:R-:W-:-:S02]  /*6b70*/  UIADD3 UR56, UR40, 0x4100, URZ ;  /* 0x0000410028387890 */ /* 0x000fc4000fffe03f */
[----:B------:R-:W-:Y:S01]  /*6b80*/  UIADD3 UR48, UR40, 0x8100, URZ ;  /* 0x0000810028307890 */ /* 0x000fe2000fffe03f */
[C---:B------:R-:W-:Y:S01]  /*6b90*/  ISETP.NE.AND P1, PT, R6.reuse, 0x2, PT ;  /* 0x000000020600780c */ /* 0x040fe20003f25270 */
[----:B------:R-:W-:Y:S02]  /*6ba0*/  UIADD3 UR42, UR10, 0xc0, URZ ;  /* 0x000000c00a2a7890 */ /* 0x000fe4000fffe03f */
[----:B------:R-:W-:Y:S01]  /*6bb0*/  UIADD3 UR40, UR40, 0xc100, URZ ;  /* 0x0000c10028287890 */ /* 0x000fe2000fffe03f */
[----:B------:R-:W-:Y:S01]  /*6bc0*/  SEL R12, RZ, 0x1, P1 ;  /* 0x00000001ff0c7807 */ /* 0x000fe20000800000 */
[----:B------:R-:W-:Y:S01]  /*6bd0*/  UMOV UR5, 0x10000000 ;  /* 0x1000000000057882 */ /* 0x000fe20000000000 */
[----:B------:R-:W-:Y:S01]  /*6be0*/  UIADD3.X UR7, URZ, UR31, URZ, UP1, !UPT ;  /* 0x0000001f3f077290 */ /* 0x000fe20008ffe43f */
[----:B------:R0:W-:Y:S01]  /*6bf0*/  UTMALDG.3D [UR8], [UR14], desc[UR4] ;  /* 0x000004080e0075b4 */ /* 0x0001e20008011000 */
[----:B------:R-:W-:Y:S01]  /*6c00*/  UIADD3 UR32, UR18, 0x20100, URZ ;  /* 0x0002010012207890 */ /* 0x000fe2000fffe03f */
[----:B------:R-:W-:Y:S01]  /*6c10*/  LOP3.LUT R5, R5, R12, RZ, 0x3c, !PT ;  /* 0x0000000c05057212 */ /* 0x000fe200078e3cff */
[----:B------:R-:W-:Y:S01]  /*6c20*/  UIADD3 UR24, UR18, 0x21900, URZ ;  /* 0x0002190012187890 */ /* 0x000fe2000fffe03f */
[----:B------:R-:W-:Y:S01]  /*6c30*/  SEL R6, R6, RZ, P1 ;  /* 0x000000ff06067207 */ /* 0x000fe20000800000 */
[----:B------:R-:W-:Y:S01]  /*6c40*/  UIADD3 UR16, UR18, 0x23100, URZ ;  /* 0x0002310012107890 */ /* 0x000fe2000fffe03f */
[----:B------:R-:W-:Y:S01]  /*6c50*/  UMOV UR57, UR9 ;  /* 0x0000000900397c82 */ /* 0x000fe20008000000 */
        /* <DEDUP_REMOVED lines=8> */
[----:B------:R1:W-:Y:S01]  /*6ce0*/  UTMALDG.3D [UR56], [UR14], desc[UR4] ;  /* 0x000004380e0075b4 */ /* 0x0003e20008011000 */
[----:B------:R-:W-:Y:S01]  /*6cf0*/  UMOV UR33, UR9 ;  /* 0x0000000900217c82 */ /* 0x000fe20008000000 */
[----:B------:R-:W-:Y:S01]  /*6d00*/  UMOV UR34, UR10 ;  /* 0x0000000a00227c82 */ /* 0x000fe20008000000 */
[----:B------:R-:W-:Y:S01]  /*6d10*/  UMOV UR36, UR12 ;  /* 0x0000000c00247c82 */ /* 0x000fe20008000000 */
[----:B------:R-:W-:Y:S01]  /*6d20*/  UMOV UR25, UR9 ;  /* 0x0000000900197c82 */ /* 0x000fe20008000000 */
[----:B------:R-:W-:Y:S01]  /*6d30*/  UMOV UR27, UR35 ;  /* 0x00000023001b7c82 */ /* 0x000fe20008000000 */
[----:B------:R-:W-:Y:S01]  /*6d40*/  UMOV UR28, UR12 ;  /* 0x0000000c001c7c82 */ /* 0x000fe20008000000 */
[----:B------:R-:W-:Y:S01]  /*6d50*/  UMOV UR26, UR58 ;  /* 0x0000003a001a7c82 */ /* 0x000fe20008000000 */
[----:B0-----:R-:W-:Y:S01]  /*6d60*/  UIADD3 UR8, UR18, 0x24900, URZ ;  /* 0x0002490012087890 */ /* 0x001fe2000fffe03f */
[----:B------:R1:W-:Y:S01]  /*6d70*/  UTMALDG.3D [UR48], [UR14], desc[UR4] ;  /* 0x000004300e0075b4 */ /* 0x0003e20008011000 */
[----:B------:R-:W-:Y:S01]  /*6d80*/  UMOV UR17, UR9 ;  /* 0x0000000900117c82 */ /* 0x000fe20008000000 */
[----:B------:R-:W-:Y:S01]  /*6d90*/  UMOV UR19, UR35 ;  /* 0x0000002300137c82 */ /* 0x000fe20008000000 */
[----:B------:R-:W-:Y:S01]  /*6da0*/  UMOV UR20, UR12 ;  /* 0x0000000c00147c82 */ /* 0x000fe20008000000 */
[----:B------:R-:W-:Y:S01]  /*6db0*/  UMOV UR18, UR50 ;  /* 0x0000003200127c82 */ /* 0x000fe20008000000 */
[----:B------:R-:W-:Y:S01]  /*6dc0*/  UMOV UR11, UR35 ;  /* 0x00000023000b7c82 */ /* 0x000fe20008000000 */
[----:B------:R-:W-:Y:S01]  /*6dd0*/  UMOV UR10, UR42 ;  /* 0x0000002a000a7c82 */ /* 0x000fe20008000000 */
[----:B------:R1:W-:Y:S01]  /*6de0*/  UTMALDG.3D [UR40], [UR14], desc[UR4] ;  /* 0x000004280e0075b4 */ /* 0x0003e20008011000 */
[----:B------:R1:W-:Y:S01]  /*6df0*/  UTMALDG.3D [UR32], [UR6], desc[UR4] ;  /* 0x00000420060075b4 */ /* 0x0003e20008011000 */
[----:B------:R1:W-:Y:S01]  /*6e00*/  UTMALDG.3D [UR24], [UR6], desc[UR4] ;  /* 0x00000418060075b4 */ /* 0x0003e20008011000 */
[----:B------:R1:W-:Y:S01]  /*6e10*/  UTMALDG.3D [UR16], [UR6], desc[UR4] ;  /* 0x00000410060075b4 */ /* 0x0003e20008011000 */
[----:B------:R1:W-:Y:S02]  /*6e20*/  UTMALDG.3D [UR8], [UR6], desc[UR4] ;  /* 0x00000408060075b4 */ /* 0x0003e40008011000 */
[----:B-1----:R-:W-:Y:S05]  /*6e30*/  @P3 BRA `(.L_x_89) ;  /* 0xfffffff800c03947 */ /* 0x002fea000383ffff */
.L_x_85:
[----:B------:R-:W-:Y:S05]  /*6e40*/  BSYNC B1 ;  /* 0x0000000000017941 */ /* 0x000fea0003800000 */
.L_x_84:
[----:B------:R-:W-:Y:S01]  /*6e50*/  LOP3.LUT P3, RZ, R11, 0xff, RZ, 0xc0, !PT ;  /* 0x000000ff0bff7812 */ /* 0x000fe2000786c0ff */
[----:B------:R-:W-:Y:S01]  /*6e60*/  IMAD.IADD R0, R13, 0x1, R0 ;  /* 0x000000010d007824 */ /* 0x000fe200078e0200 */
[----:B------:R-:W-:Y:S01]  /*6e70*/  IADD3 R16, P4, R16, UR22, RZ ;  /* 0x0000001610107c10 */ /* 0x000fe2000ff9e0ff */
[----:B------:R-:W-:Y:S01]  /*6e80*/  ULDC.64 UR4, c[0x0][0x650] ;  /* 0x0001940000047ab9 */ /* 0x000fe20000000a00 */
[----:B------:R-:W-:Y:S01]  /*6e90*/  BSSY B1, `(.L_x_90) ;  /* 0x000006b000017945 */ /* 0x000fe20003800000 */
[----:B------:R-:W-:Y:S01]  /*6ea0*/  IMAD.MOV.U32 R7, RZ, RZ, -0x1 ;  /* 0xffffffffff077424 */ /* 0x000fe200078e00ff */
[----:B------:R-:W-:Y:S01]  /*6eb0*/  SHF.R.U32.HI R4, RZ, 0x1, R0 ;  /* 0x00000001ff047819 */ /* 0x000fe20000011600 */
[----:B------:R-:W-:Y:S01]  /*6ec0*/  IMAD.MOV.U32 R9, RZ, RZ, -0x1 ;  /* 0xffffffffff097424 */ /* 0x000fe200078e00ff */
[----:B------:R-:W-:Y:S01]  /*6ed0*/  ISETP.GT.U32.AND P1, PT, R0, 0x1, PT ;  /* 0x000000010000780c */ /* 0x000fe20003f24070 */
[----:B------:R-:W-:Y:S01]  /*6ee0*/  IMAD.MOV.U32 R8, RZ, RZ, -0x1 ;  /* 0xffffffffff087424 */ /* 0x000fe200078e00ff */
[----:B------:R-:W-:-:S02]  /*6ef0*/  LOP3.LUT R4, R4, 0x1, RZ, 0xc0, !PT ;  /* 0x0000000104047812 */ /* 0x000fc400078ec0ff */
[----:B------:R-:W-:Y:S01]  /*6f00*/  ISETP.LT.U32.AND P1, PT, R13, 0x2, P1 ;  /* 0x000000020d00780c */ /* 0x000fe20000f21070 */
[----:B------:R-:W0:Y:S01]  /*6f10*/  @P3 S2R R6, SR_CgaCtaId ;  /* 0x0000000000063919 */ /* 0x000e220000008800 */
[----:B------:R-:W-:Y:S02]  /*6f20*/  @P3 MOV R5, 0x400 ;  /* 0x0000040000053802 */ /* 0x000fe40000000f00 */
[----:B------:R-:W-:Y:S02]  /*6f30*/  IADD3.X R17, R17, UR37, RZ, P4, !PT ;  /* 0x0000002511117c10 */ /* 0x000fe4000a7fe4ff */
[----:B------:R-:W-:Y:S02]  /*6f40*/  ISETP.GE.U32.AND P4, PT, R16, UR4, PT ;  /* 0x0000000410007c0c */ /* 0x000fe4000bf86070 */
[----:B------:R-:W-:Y:S02]  /*6f50*/  LOP3.LUT R0, R0, 0x1, RZ, 0xc0, !PT ;  /* 0x0000000100007812 */ /* 0x000fe400078ec0ff */
[----:B------:R-:W-:-:S02]  /*6f60*/  PRMT R11, RZ, 0x7610, R11 ;  /* 0x00007610ff0b7816 */ /* 0x000fc4000000000b */
[----:B0-----:R-:W-:-:S04]  /*6f70*/  @P3 LEA R5, R6, R5, 0x18 ;  /* 0x0000000506053211 */ /* 0x001fc800078ec0ff */
[----:B------:R0:W-:Y:S01]  /*6f80*/  @P3 SYNCS.ARRIVE.TRANS64.A1T0 RZ, [R5+URZ+0x38], RZ ;  /* 0x000038ff05ff39a7 */ /* 0x0001e2000810003f */
[----:B------:R-:W-:Y:S02]  /*6f90*/  ISETP.NE.U32.AND P3, PT, R4, 0x1, PT ;  /* 0x000000010400780c */ /* 0x000fe40003f65070 */
[----:B------:R-:W-:Y:S02]  /*6fa0*/  SEL R4, RZ, 0x1, !P1 ;  /* 0x00000001ff047807 */ /* 0x000fe40004800000 */
[----:B------:R-:W-:Y:S02]  /*6fb0*/  ISETP.GE.U32.AND.EX P1, PT, R17, UR5, PT, P4 ;  /* 0x0000000511007c0c */ /* 0x000fe4000bf26140 */
[----:B------:R-:W-:-:S04]  /*6fc0*/  ISETP.GT.U32.AND P3, PT, R13, 0x1, !P3 ;  /* 0x000000010d00780c */ /* 0x000fc80005f64070 */
[----:B0-----:R-:W-:-:S04]  /*6fd0*/  SEL R5, RZ, 0x1, !P3 ;  /* 0x00000001ff057807 */ /* 0x001fc80005800000 */
[--C-:B------:R-:W-:Y:S02]  /*6fe0*/  LOP3.LUT R3, R5, R3, R4.reuse, 0x96, !PT ;  /* 0x0000000305037212 */ /* 0x100fe400078e9604 */
[----:B------:R-:W-:Y:S01]  /*6ff0*/  PRMT R4, RZ, 0x7610, R4 ;  /* 0x00007610ff047816 */ /* 0x000fe20000000004 */
[----:B------:R-:W-:Y:S06]  /*7000*/  @P1 BRA `(.L_x_91) ;  /* 0x00000004004c1947 */ /* 0x000fec0003800000 */
[----:B------:R-:W-:Y:S01]  /*7010*/  ULDC.64 UR4, c[0x0][0x628] ;  /* 0x00018a0000047ab9 */ /* 0x000fe20000000a00 */
[----:B------:R-:W0:Y:S01]  /*7020*/  S2R R14, SR_CTAID.X ;  /* 0x00000000000e7919 */ /* 0x000e220000002500 */
[----:B------:R-:W-:Y:S01]  /*7030*/  ISETP.NE.U32.AND P1, PT, RZ, UR4, PT ;  /* 0x00000004ff007c0c */ /* 0x000fe2000bf25070 */
[----:B------:R-:W-:Y:S01]  /*7040*/  ULDC UR7, c[0x0][0x630] ;  /* 0x00018c0000077ab9 */ /* 0x000fe20000000800 */
[----:B------:R-:W-:Y:S01]  /*7050*/  IMAD.MOV.U32 R4, RZ, RZ, R16 ;  /* 0x000000ffff047224 */ /* 0x000fe200078e0010 */
[----:B------:R-:W1:Y:S01]  /*7060*/  S2R R12, SR_CTAID.Y ;  /* 0x00000000000c7919 */ /* 0x000e620000002600 */
[----:B------:R-:W-:Y:S01]  /*7070*/  ISETP.NE.AND.EX P1, PT, RZ, UR5, PT, P1 ;  /* 0x00000005ff007c0c */ /* 0x000fe2000bf25310 */
[----:B------:R-:W-:-:S12]  /*7080*/  IMAD.MOV.U32 R5, RZ, RZ, R17 ;  /* 0x000000ffff057224 */ /* 0x000fd800078e0011 */
[----:B------:R-:W-:Y:S05]  /*7090*/  @!P1 BRA `(.L_x_92) ;  /* 0x0000000000289947 */ /* 0x000fea0003800000 */
[----:B------:R-:W-:Y:S02]  /*70a0*/  ULDC UR6, c[0x0][0x634] ;  /* 0x00018d0000067ab9 */ /* 0x000fe40000000800 */
[----:B------:R-:W-:-:S05]  /*70b0*/  IADD3 R9, P1, R16, UR6, RZ ;  /* 0x0000000610097c10 */ /* 0x000fca000ff3e0ff */
[----:B------:R-:W-:-:S04]  /*70c0*/  IMAD.X R15, RZ, RZ, R17, P1 ;  /* 0x000000ffff0f7224 */ /* 0x000fc800008e0611 */
[----:B------:R-:W-:-:S04]  /*70d0*/  IMAD.WIDE.U32 R6, R15, UR4, RZ ;  /* 0x000000040f067c25 */ /* 0x000fc8000f8e00ff */
[----:B------:R-:W-:-:S04]  /*70e0*/  IMAD.WIDE.U32 R6, P1, R9, UR5, R6 ;  /* 0x0000000509067c25 */ /* 0x000fc8000f820006 */
[----:B------:R-:W-:-:S04]  /*70f0*/  IMAD.WIDE.U32 R8, R9, UR4, RZ ;  /* 0x0000000409087c25 */ /* 0x000fc8000f8e00ff */
[----:B------:R-:W-:Y:S01]  /*7100*/  IMAD.X R5, RZ, RZ, RZ, P1 ;  /* 0x000000ffff057224 */ /* 0x000fe200008e06ff */
[----:B------:R-:W-:Y:S01]  /*7110*/  IADD3 RZ, P1, R9, R6, RZ ;  /* 0x0000000609ff7210 */ /* 0x000fe20007f3e0ff */
[----:B------:R-:W-:-:S04]  /*7120*/  IMAD.MOV.U32 R4, RZ, RZ, R7 ;  /* 0x000000ffff047224 */ /* 0x000fc800078e0007 */
[----:B------:R-:W-:-:S08]  /*7130*/  IMAD.WIDE.U32.X R4, R15, UR5, R4, P1 ;  /* 0x000000050f047c25 */ /* 0x000fd000088e0404 */
.L_x_92:
[--C-:B------:R-:W-:Y:S01]  /*7140*/  SHF.R.U64 R8, R4, UR7, R5.reuse ;  /* 0x0000000704087c19 */ /* 0x100fe20008001205 */
[----:B------:R-:W-:Y:S01]  /*7150*/  ULDC.64 UR4, c[0x0][0x620] ;  /* 0x0001880000047ab9 */ /* 0x000fe20000000a00 */
[----:B------:R-:W-:Y:S01]  /*7160*/  SHF.R.U32.HI R4, RZ, UR7, R5 ;  /* 0x00000007ff047c19 */ /* 0x000fe20008011605 */
[----:B------:R-:W2:Y:S01]  /*7170*/  LDC R25, c[0x0][0x144] ;  /* 0x00005100ff197b82 */ /* 0x000ea20000000800 */
[----:B------:R-:W-:Y:S01]  /*7180*/  IADD3 R7, P1, RZ, -R8, RZ ;  /* 0x80000008ff077210 */ /* 0x000fe20007f3e0ff */
[----:B------:R-:W-:Y:S01]  /*7190*/  ULDC.64 UR8, c[0x0][0x640] ;  /* 0x0001900000087ab9 */ /* 0x000fe20000000a00 */
[----:B0-----:R-:W-:Y:S01]  /*71a0*/  I2FP.F32.U32 R9, R14 ;  /* 0x0000000e00097245 */ /* 0x001fe20000201000 */
[----:B------:R-:W-:Y:S02]  /*71b0*/  ULDC UR6, c[0x0][0x608] ;  /* 0x0001820000067ab9 */ /* 0x000fe40000000800 */
[----:B------:R-:W-:Y:S01]  /*71c0*/  IMAD.X R4, RZ, RZ, ~R4, P1 ;  /* 0x000000ffff047224 */ /* 0x000fe200008e0e04 */
[----:B------:R-:W-:Y:S01]  /*71d0*/  ISETP.NE.U32.AND P1, PT, RZ, UR8, PT ;  /* 0x00000008ff007c0c */ /* 0x000fe2000bf25070 */
[----:B------:R-:W0:Y:S02]  /*71e0*/  LDC R21, c[0x0][0x148] ;  /* 0x00005200ff157b82 */ /* 0x000e240000000800 */
[----:B------:R-:W-:Y:S01]  /*71f0*/  IMAD R6, R4, UR4, RZ ;  /* 0x0000000404067c24 */ /* 0x000fe2000f8e02ff */
[----:B------:R-:W-:Y:S01]  /*7200*/  ISETP.NE.AND.EX P1, PT, RZ, UR9, PT, P1 ;  /* 0x00000009ff007c0c */ /* 0x000fe2000bf25310 */
[----:B------:R-:W-:Y:S01]  /*7210*/  IMAD.WIDE.U32 R4, R7, UR4, R16 ;  /* 0x0000000407047c25 */ /* 0x000fe2000f8e0010 */
[----:B------:R-:W-:-:S03]  /*7220*/  ULDC UR4, c[0x0][0x150] ;  /* 0x0000540000047ab9 */ /* 0x000fc60000000800 */
[----:B------:R-:W-:Y:S02]  /*7230*/  IMAD R7, R7, UR5, R6 ;  /* 0x0000000507077c24 */ /* 0x000fe4000f8e0206 */
[----:B------:R-:W-:Y:S01]  /*7240*/  FMUL R6, R9, UR4 ;  /* 0x0000000409067c20 */ /* 0x000fe20008400000 */
[----:B------:R-:W-:Y:S01]  /*7250*/  ULDC UR4, c[0x0][0x618] ;  /* 0x0001860000047ab9 */ /* 0x000fe20000000800 */
[----:B------:R-:W-:Y:S01]  /*7260*/  ULDC UR5, c[0x0][0x154] ;  /* 0x0000550000057ab9 */ /* 0x000fe20000000800 */
[----:B------:R-:W-:-:S03]  /*7270*/  IMAD.IADD R5, R5, 0x1, R7 ;  /* 0x0000000105057824 */ /* 0x000fc600078e0207 */
[----:B------:R-:W3:Y:S02]  /*7280*/  F2I.U32.TRUNC.NTZ R6, R6 ;  /* 0x0000000600067305 */ /* 0x000ee4000020f000 */
[----:B------:R-:W-:Y:S02]  /*7290*/  SHF.R.U64 R9, R4, UR4, R5 ;  /* 0x0000000404097c19 */ /* 0x000fe40008001205 */
[----:B-1----:R-:W-:-:S05]  /*72a0*/  I2FP.F32.U32 R4, R12 ;  /* 0x0000000c00047245 */ /* 0x002fca0000201000 */
[----:B------:R-:W-:Y:S01]  /*72b0*/  FMUL R22, R4, UR5 ;  /* 0x0000000504167c20 */ /* 0x000fe20008400000 */
[----:B------:R-:W-:Y:S01]  /*72c0*/  SHF.R.U32.HI R4, RZ, UR4, R5 ;  /* 0x00000004ff047c19 */ /* 0x000fe20008011605 */
[----:B------:R-:W-:-:S03]  /*72d0*/  ULDC UR4, c[0x0][0x658] ;  /* 0x0001960000047ab9 */ /* 0x000fc60000000800 */
[--C-:B------:R-:W-:Y:S01]  /*72e0*/  SHF.R.U64 R20, R9, UR6, R4.reuse ;  /* 0x0000000609147c19 */ /* 0x100fe20008001204 */
[----:B------:R-:W1:Y:S01]  /*72f0*/  F2I.U32.TRUNC.NTZ R22, R22 ;  /* 0x0000001600167305 */ /* 0x000e62000020f000 */
[----:B------:R-:W-:Y:S01]  /*7300*/  SHF.R.U32.HI R5, RZ, UR6, R4 ;  /* 0x00000006ff057c19 */ /* 0x000fe20008011604 */
[----:B---3--:R-:W-:-:S03]  /*7310*/  IMAD.MOV R6, RZ, RZ, -R6 ;  /* 0x000000ffff067224 */ /* 0x008fc600078e0a06 */
[--C-:B------:R-:W-:Y:S01]  /*7320*/  SHF.R.U64 R15, R20, UR4, R5.reuse ;  /* 0x00000004140f7c19 */ /* 0x100fe20008001205 */
[----:B--2---:R-:W-:Y:S01]  /*7330*/  IMAD R14, R25, R6, R14 ;  /* 0x00000006190e7224 */ /* 0x004fe200078e020e */
[----:B------:R-:W-:-:S03]  /*7340*/  SHF.R.U32.HI R23, RZ, UR4, R5 ;  /* 0x00000004ff177c19 */ /* 0x000fc60008011605 */
[----:B------:R-:W-:Y:S02]  /*7350*/  IMAD.MOV.U32 R4, RZ, RZ, R15 ;  /* 0x000000ffff047224 */ /* 0x000fe400078e000f */
[----:B------:R-:W-:Y:S01]  /*7360*/  IMAD.MOV.U32 R5, RZ, RZ, R23 ;  /* 0x000000ffff057224 */ /* 0x000fe200078e0017 */
[----:B-1----:R-:W-:Y:S06]  /*7370*/  @!P1 BRA `(.L_x_93) ;  /* 0x0000000000289947 */ /* 0x002fec0003800000 */
[----:B------:R-:W-:Y:S02]  /*7380*/  ULDC UR4, c[0x0][0x64c] ;  /* 0x0001930000047ab9 */ /* 0x000fe40000000800 */
[----:B------:R-:W-:-:S05]  /*7390*/  IADD3 R5, P1, R15, UR4, RZ ;  /* 0x000000040f057c10 */ /* 0x000fca000ff3e0ff */
[----:B------:R-:W-:-:S04]  /*73a0*/  IMAD.X R23, RZ, RZ, R23, P1 ;  /* 0x000000ffff177224 */ /* 0x000fc800008e0617 */
[----:B------:R-:W-:-:S04]  /*73b0*/  IMAD.WIDE.U32 R6, R23, UR8, RZ ;  /* 0x0000000817067c25 */ /* 0x000fc8000f8e00ff */
[----:B------:R-:W-:-:S04]  /*73c0*/  IMAD.WIDE.U32 R6, P1, R5, UR9, R6 ;  /* 0x0000000905067c25 */ /* 0x000fc8000f820006 */
[----:B------:R-:W-:-:S04]  /*73d0*/  IMAD.WIDE.U32 R4, R5, UR8, RZ ;  /* 0x0000000805047c25 */ /* 0x000fc8000f8e00ff */
[----:B------:R-:W-:Y:S01]  /*73e0*/  IMAD.MOV.U32 R4, RZ, RZ, R7 ;  /* 0x000000ffff047224 */ /* 0x000fe200078e0007 */
[----:B------:R-:W-:Y:S01]  /*73f0*/  IADD3 RZ, P3, R5, R6, RZ ;  /* 0x0000000605ff7210 */ /* 0x000fe20007f7e0ff */
[----:B------:R-:W-:-:S04]  /*7400*/  IMAD.X R5, RZ, RZ, RZ, P1 ;  /* 0x000000ffff057224 */ /* 0x000fc800008e06ff */
[----:B------:R-:W-:-:S08]  /*7410*/  IMAD.WIDE.U32.X R4, R23, UR9, R4, P3 ;  /* 0x0000000917047c25 */ /* 0x000fd000098e0404 */
.L_x_93:
[----:B------:R-:W-:Y:S01]  /*7420*/  ISETP.NE.AND P1, PT, R2, 0x1, PT ;  /* 0x000000010200780c */ /* 0x000fe20003f25270 */
[----:B------:R-:W-:Y:S01]  /*7430*/  ULDC UR4, c[0x0][0x648] ;  /* 0x0001920000047ab9 */ /* 0x000fe20000000800 */
[----:B------:R-:W-:Y:S01]  /*7440*/  LOP3.LUT R20, R20, UR29, RZ, 0xc0, !PT ;  /* 0x0000001d14147c12 */ /* 0x000fe2000f8ec0ff */
[----:B------:R-:W-:Y:S01]  /*7450*/  IMAD.MOV R22, RZ, RZ, -R22 ;  /* 0x000000ffff167224 */ /* 0x000fe200078e0a16 */
[----:B------:R-:W-:Y:S01]  /*7460*/  SHF.R.U64 R5, R4, UR4, R5 ;  /* 0x0000000404057c19 */ /* 0x000fe20008001205 */
[----:B------:R-:W-:Y:S01]  /*7470*/  ULDC UR4, c[0x0][0x638] ;  /* 0x00018e0000047ab9 */ /* 0x000fe20000000800 */
[----:B------:R-:W-:Y:S01]  /*7480*/  LOP3.LUT R6, R9, UR13, RZ, 0xc0, !PT ;  /* 0x0000000d09067c12 */ /* 0x000fe2000f8ec0ff */
[----:B------:R-:W-:Y:S02]  /*7490*/  ULDC UR5, c[0x0][0x610] ;  /* 0x0001840000057ab9 */ /* 0x000fe40000000800 */
[----:B------:R-:W-:Y:S02]  /*74a0*/  IMAD.MOV R4, RZ, RZ, -R5 ;  /* 0x000000ffff047224 */ /* 0x000fe400078e0a05 */
[----:B------:R-:W-:-:S02]  /*74b0*/  IMAD R5, R5, UR21, R20 ;  /* 0x0000001505057c24 */ /* 0x000fc4000f8e0214 */
[----:B0-----:R-:W-:Y:S02]  /*74c0*/  @P1 IMAD R14, R21, R22, R12 ;  /* 0x00000016150e1224 */ /* 0x001fe400078e020c */
[----:B------:R-:W-:Y:S01]  /*74d0*/  IMAD R15, R4, UR4, R15 ;  /* 0x00000004040f7c24 */ /* 0x000fe2000f8e020f */
[----:B------:R-:W-:Y:S01]  /*74e0*/  ULDC UR4, c[0x0][0x600] ;  /* 0x0001800000047ab9 */ /* 0x000fe20000000800 */
[----:B------:R-:W-:Y:S02]  /*74f0*/  IMAD R14, R5, UR5, R14 ;  /* 0x00000005050e7c24 */ /* 0x000fe4000f8e020e */
[----:B------:R-:W-:Y:S02]  /*7500*/  IMAD R15, R15, UR4, R6 ;  /* 0x000000040f0f7c24 */ /* 0x000fe4000f8e0206 */
[----:B------:R-:W-:-:S03]  /*7510*/  IMAD.MOV.U32 R4, RZ, RZ, 0x1 ;  /* 0x00000001ff047424 */ /* 0x000fc600078e00ff */
[----:B------:R-:W-:Y:S02]  /*7520*/  SEL R9, R15, R14, !P1 ;  /* 0x0000000e0f097207 */ /* 0x000fe40004800000 */
[----:B------:R-:W-:-:S07]  /*7530*/  SEL R7, R14, R15, !P1 ;  /* 0x0000000f0e077207 */ /* 0x000fce0004800000 */
.L_x_91:
[----:B------:R-:W-:Y:S05]  /*7540*/  BSYNC B1 ;  /* 0x0000000000017941 */ /* 0x000fea0003800000 */
.L_x_90:
[----:B------:R-:W-:-:S13]  /*7550*/  LOP3.LUT P1, RZ, R4, 0xff, RZ, 0xc0, !PT ;  /* 0x000000ff04ff7812 */ /* 0x000fda000782c0ff */
[----:B------:R-:W-:Y:S05]  /*7560*/  @P1 BRA `(.L_x_94) ;  /* 0xfffffff000c01947 */ /* 0x000fea000383ffff */
[----:B------:R-:W-:Y:S05]  /*7570*/  BSYNC B0 ;  /* 0x0000000000007941 */ /* 0x000fea0003800000 */
.L_x_82:
[----:B------:R-:W-:-:S03]  /*7580*/  UMOV UR4, 0xffffffff ;  /* 0xffffffff00047882 */ /* 0x000fc60000000000 */
[----:B------:R-:W-:Y:S05]  /*7590*/  BRA.DIV UR4, `(.L_x_95) ;  /* 0x0000000204d07947 */ /* 0x000fea000b800000 */
[----:B------:R-:W-:-:S13]  /*75a0*/  ELECT P6, URZ, PT ;  /* 0x00000000003f782f */ /* 0x000fda00038c0000 */
.L_x_107:
[----:B------:R-:W-:Y:S04]  /*75b0*/  BSSY B0, `(.L_x_96) ;  /* 0x0000019000007945 */ /* 0x000fe80003800000 */
[----:B------:R-:W-:Y:S05]  /*75c0*/  @!P6 BRA `(.L_x_97) ;  /* 0x00000000005ce947 */ /* 0x000fea0003800000 */
[----:B------:R-:W-:-:S04]  /*75d0*/  LOP3.LUT R19, R19, 0x2, RZ, 0xfc, !PT ;  /* 0x0000000213137812 */ /* 0x000fc800078efcff */
[----:B------:R-:W-:-:S13]  /*75e0*/  ISETP.NE.AND P0, PT, R19, 0x3, PT ;  /* 0x000000031300780c */ /* 0x000fda0003f05270 */
[----:B------:R-:W-:Y:S05]  /*75f0*/  @!P0 BRA `(.L_x_98) ;  /* 0x0000000000048947 */ /* 0x000fea0003800000 */
[----:B------:R-:W-:Y:S01]  /*7600*/  BPT.TRAP 0x1 ;  /* 0x000000040000795c */ /* 0x000fe20000300000 */
.L_x_98:
[----:B------:R-:W0:Y:S01]  /*7610*/  S2R R5, SR_CgaCtaId ;  /* 0x0000000000057919 */ /* 0x000e220000008800 */
[----:B------:R-:W-:Y:S02]  /*7620*/  MOV R2, 0x400 ;  /* 0x0000040000027802 */ /* 0x000fe40000000f00 */
[----:B------:R-:W-:Y:S02]  /*7630*/  SHF.L.U32 R4, R3, 0x1f, RZ ;  /* 0x0000001f03047819 */ /* 0x000fe400000006ff */
[----:B0-----:R-:W-:-:S05]  /*7640*/  LEA R5, R5, R2, 0x18 ;  /* 0x0000000205057211 */ /* 0x001fca00078ec0ff */
[----:B------:R-:W-:-:S04]  /*7650*/  VIADD R5, R5, 0x10 ;  /* 0x0000001005057836 */ /* 0x000fc80000000000 */
[C---:B------:R-:W-:Y:S02]  /*7660*/  IMAD R7, R0.reuse, 0x8, R5 ;  /* 0x0000000800077824 */ /* 0x040fe400078e0205 */
[----:B------:R-:W-:Y:S02]  /*7670*/  VIADD R0, R0, 0x1 ;  /* 0x0000000100007836 */ /* 0x000fe40000000000 */
[----:B------:R-:W0:Y:S03]  /*7680*/  SYNCS.PHASECHK.TRANS64.TRYWAIT P0, [R7+URZ], R4 ;  /* 0x00000004070075a7 */ /* 0x000e26000800017f */
[----:B------:R-:W-:-:S04]  /*7690*/  ISETP.NE.AND P1, PT, R0, 0x2, PT ;  /* 0x000000020000780c */ /* 0x000fc80003f25270 */
[----:B------:R-:W-:Y:S02]  /*76a0*/  SEL R2, RZ, 0x1, P1 ;  /* 0x00000001ff027807 */ /* 0x000fe40000800000 */
[----:B------:R-:W-:Y:S02]  /*76b0*/  SEL R0, R0, RZ, P1 ;  /* 0x000000ff00007207 */ /* 0x000fe40000800000 */
[----:B------:R-:W-:Y:S01]  /*76c0*/  LOP3.LUT R2, R3, R2, RZ, 0x3c, !PT ;  /* 0x0000000203027212 */ /* 0x000fe200078e3cff */
[----:B0-----:R-:W-:Y:S06]  /*76d0*/  @!P0 BRA `(.L_x_99) ;  /* 0x0000000000a08947 */ /* 0x001fec0003800000 */
.L_x_108:
[----:B------:R-:W-:Y:S01]  /*76e0*/  IMAD R5, R0, 0x8, R5 ;  /* 0x0000000800057824 */ /* 0x000fe200078e0205 */
[----:B------:R-:W-:-:S07]  /*76f0*/  SHF.L.U32 R0, R2, 0x1f, RZ ;  /* 0x0000001f02007819 */ /* 0x000fce00000006ff */
.L_x_100:
[----:B-1----:R1:W2:Y:S02]  /*7700*/  SYNCS.PHASECHK.TRANS64.TRYWAIT P0, [R5+URZ], R0 ;  /* 0x00000000050075a7 */ /* 0x0022a4000800017f */
[----:B--2---:R-:W-:Y:S05]  /*7710*/  @!P0 NANOSLEEP.SYNCS 0x989680 ;  /* 0x009896800000895d */ /* 0x004fea0003900000 */
[----:B------:R-:W2:Y:S02]  /*7720*/  @!P0 SYNCS.PHASECHK.TRANS64 P0, [R5+URZ], R0 ;  /* 0x00000000050085a7 */ /* 0x000ea4000800007f */
[----:B--2---:R-:W-:Y:S05]  /*7730*/  @!P0 BRA `(.L_x_100) ;  /* 0xfffffffc00f08947 */ /* 0x004fea000383ffff */
.L_x_97:
[----:B------:R-:W-:Y:S05]  /*7740*/  BSYNC B0 ;  /* 0x0000000000007941 */ /* 0x000fea0003800000 */
.L_x_96:
[----:B------:R-:W-:Y:S05]  /*7750*/  EXIT ;  /* 0x000000000000794d */ /* 0x000fea0003800000 */
.L_x_17:
[----:B---3--:R3:W4:Y:S02]  /*7760*/  SYNCS.PHASECHK.TRANS64.TRYWAIT P1, [R3+URZ], R0 ;  /* 0x00000000030075a7 */ /* 0x008724000802017f */
[----:B----4-:R-:W-:Y:S05]  /*7770*/  @!P1 NANOSLEEP.SYNCS 0x989680 ;  /* 0x009896800000995d */ /* 0x010fea0003900000 */
[----:B------:R-:W4:Y:S02]  /*7780*/  @!P1 SYNCS.PHASECHK.TRANS64 P1, [R3+URZ], R0 ;  /* 0x00000000030095a7 */ /* 0x000f24000802007f */
[----:B----4-:R-:W-:Y:S05]  /*7790*/  @!P1 BRA `(.L_x_17) ;  /* 0xfffffffc00f09947 */ /* 0x010fea000383ffff */
[----:B------:R-:W-:Y:S05]  /*77a0*/  BRA `(.L_x_16) ;  /* 0xffffff9800887947 */ /* 0x000fea000383ffff */
.L_x_22:
[----:B-1----:R-:W-:-:S04]  /*77b0*/  IMAD.U32 R4, RZ, RZ, UR9 ;  /* 0x00000009ff047e24 */ /* 0x002fc8000f8e00ff */
[----:B------:R1:W2:Y:S03]  /*77c0*/  SYNCS.PHASECHK.TRANS64.TRYWAIT P1, [R4+URZ], R3 ;  /* 0x00000003040075a7 */ /* 0x0002a6000802017f */
[----:B--2---:R-:W-:Y:S05]  /*77d0*/  @!P1 NANOSLEEP.SYNCS 0x989680 ;  /* 0x009896800000995d */ /* 0x004fea0003900000 */
[----:B------:R-:W2:Y:S02]  /*77e0*/  @!P1 SYNCS.PHASECHK.TRANS64 P1, [R4+URZ], R3 ;  /* 0x00000003040095a7 */ /* 0x000ea4000802007f */
[----:B--2---:R-:W-:Y:S05]  /*77f0*/  @!P1 BRA `(.L_x_22) ;  /* 0xfffffffc00ec9947 */ /* 0x004fea000383ffff */
[----:B------:R-:W-:Y:S05]  /*7800*/  BRA `(.L_x_21) ;  /* 0xffffffac00c07947 */ /* 0x000fea000383ffff */
.L_x_83:
[----:B------:R-:W-:Y:S01]  /*7810*/  BSSY B1, `(.L_x_101) ;  /* 0x0000006000017945 */ /* 0x000fe20003800000 */
[----:B------:R-:W-:-:S07]  /*7820*/  IMAD.MOV.U32 R15, RZ, RZ, -0x1 ;  /* 0xffffffffff0f7424 */ /* 0x000fce00078e00ff */
[----:B------:R-:W-:Y:S05]  /*7830*/  WARPSYNC.COLLECTIVE R15, `(.L_x_102) ;  /* 0x000000000f0c7348 */ /* 0x000fea0003c00000 */
[----:B------:R-:W-:Y:S02]  /*7840*/  ELECT P6, UR62, PT ;  /* 0x00000000003e782f */ /* 0x000fe400038c0000 */
[----:B------:R-:W-:Y:S01]  /*7850*/  MOV R14, UR62 ;  /* 0x0000003e000e7c02 */ /* 0x000fe20008000f00 */
[----:B------:R-:W-:Y:S10]  /*7860*/  ENDCOLLECTIVE ;  /* 0x000000000000791b */ /* 0x000ff40003800000 */
.L_x_102:
[----:B------:R-:W-:Y:S05]  /*7870*/  BSYNC B1 ;  /* 0x0000000000017941 */ /* 0x000fea0003800000 */
.L_x_101:
[----:B------:R-:W-:Y:S05]  /*7880*/  BRA `(.L_x_103) ;  /* 0xfffffff000047947 */ /* 0x000fea000383ffff */
.L_x_86:
[----:B0-----:R0:W1:Y:S02]  /*7890*/  SYNCS.PHASECHK.TRANS64.TRYWAIT P1, [R12+URZ+0x10], R7 ;  /* 0x000010070c0075a7 */ /* 0x001064000802017f */
[----:B-1----:R-:W-:Y:S05]  /*78a0*/  @!P1 NANOSLEEP.SYNCS 0x989680 ;  /* 0x009896800000995d */ /* 0x002fea0003900000 */
[----:B------:R-:W1:Y:S02]  /*78b0*/  @!P1 SYNCS.PHASECHK.TRANS64 P1, [R12+URZ+0x10], R7 ;  /* 0x000010070c0095a7 */ /* 0x000e64000802007f */
[----:B-1----:R-:W-:Y:S05]  /*78c0*/  @!P1 BRA `(.L_x_86) ;  /* 0xfffffffc00f09947 */ /* 0x002fea000383ffff */
[----:B------:R-:W-:Y:S05]  /*78d0*/  BRA `(.L_x_104) ;  /* 0xfffffff000387947 */ /* 0x000fea000383ffff */
.L_x_95:
[----:B------:R-:W-:Y:S01]  /*78e0*/  BSSY B0, `(.L_x_105) ;  /* 0x0000006000007945 */ /* 0x000fe20003800000 */
[----:B------:R-:W-:-:S07]  /*78f0*/  IMAD.MOV.U32 R15, RZ, RZ, -0x1 ;  /* 0xffffffffff0f7424 */ /* 0x000fce00078e00ff */
[----:B------:R-:W-:Y:S05]  /*7900*/  WARPSYNC.COLLECTIVE R15, `(.L_x_106) ;  /* 0x000000000f0c7348 */ /* 0x000fea0003c00000 */
[----:B------:R-:W-:Y:S02]  /*7910*/  ELECT P6, UR62, PT ;  /* 0x00000000003e782f */ /* 0x000fe400038c0000 */
[----:B------:R-:W-:Y:S01]  /*7920*/  MOV R14, UR62 ;  /* 0x0000003e000e7c02 */ /* 0x000fe20008000f00 */
[----:B------:R-:W-:Y:S10]  /*7930*/  ENDCOLLECTIVE ;  /* 0x000000000000791b */ /* 0x000ff40003800000 */
.L_x_106:
[----:B------:R-:W-:Y:S05]  /*7940*/  BSYNC B0 ;  /* 0x0000000000007941 */ /* 0x000fea0003800000 */
.L_x_105:
[----:B------:R-:W-:Y:S05]  /*7950*/  BRA `(.L_x_107) ;  /* 0xfffffffc00147947 */ /* 0x000fea000383ffff */
.L_x_99:
[----:B0-----:R0:W1:Y:S02]  /*7960*/  SYNCS.PHASECHK.TRANS64.TRYWAIT P0, [R7+URZ], R4 ;  /* 0x00000004070075a7 */ /* 0x001064000800017f */
[----:B-1----:R-:W-:Y:S05]  /*7970*/  @!P0 NANOSLEEP.SYNCS 0x989680 ;  /* 0x009896800000895d */ /* 0x002fea0003900000 */
[----:B------:R-:W1:Y:S02]  /*7980*/  @!P0 SYNCS.PHASECHK.TRANS64 P0, [R7+URZ], R4 ;  /* 0x00000004070085a7 */ /* 0x000e64000800007f */
[----:B-1----:R-:W-:Y:S05]  /*7990*/  @!P0 BRA `(.L_x_99) ;  /* 0xfffffffc00f08947 */ /* 0x002fea000383ffff */
[----:B------:R-:W-:Y:S05]  /*79a0*/  BRA `(.L_x_108) ;  /* 0xfffffffc004c7947 */ /* 0x000fea000383ffff */
.L_x_109:
[----:B------:R-:W-:-:S00]  /*79b0*/  BRA `(.L_x_109) ;  /* 0xfffffffc00fc7947 */ /* 0x000fc0000383ffff */
[----:B------:R-:W-:-:S00]  /*79c0*/  NOP ;  /* 0x0000000000007918 */ /* 0x000fc00000000000 */
        /* <DEDUP_REMOVED lines=11> */
.L_x_110:


//--------------------- .nv.global.init           --------------------------
	.section	.nv.global.init,"aw",@progbits
.nv.global.init:
	.type		$str$22,@object
	.size		$str$22,($str$23 - $str$22)
$str$22:
        /*0000*/ 	.byte	0x6b, 0x5f, 0x74, 0x69, 0x6c, 0x65, 0x5f, 0x63, 0x6f, 0x75, 0x6e, 0x74, 0x20, 0x3e, 0x3d, 0x20
        /*0010*/ 	.byte	0x31, 0x00
	.type		$str$23,@object
	.size		$str$23,(__unnamed_1 - $str$23)
$str$23:
        /*0012*/ 	.byte	0x2f, 0x74, 0x6d, 0x70, 0x2f, 0x63, 0x75, 0x74, 0x6c, 0x61, 0x73, 0x73, 0x5f, 0x73, 0x77, 0x65
        /*0022*/ 	.byte	0x65, 0x70, 0x5f, 0x73, 0x72, 0x63, 0x2f, 0x69, 0x6e, 0x63, 0x6c, 0x75, 0x64, 0x65, 0x2f, 0x63
        /*0032*/ 	.byte	0x75, 0x74, 0x6c, 0x61, 0x73, 0x73, 0x2f, 0x67, 0x65, 0x6d, 0x6d, 0x2f, 0x63, 0x6f, 0x6c, 0x6c
        /*0042*/ 	.byte	0x65, 0x63, 0x74, 0x69, 0x76, 0x65, 0x2f, 0x73, 0x6d, 0x39, 0x30, 0x5f, 0x6d, 0x6d, 0x61, 0x5f
        /*0052*/ 	.byte	0x74, 0x6d, 0x61, 0x5f, 0x67, 0x6d, 0x6d, 0x61, 0x5f, 0x73, 0x73, 0x5f, 0x77, 0x61, 0x72, 0x70
        /*0062*/ 	.byte	0x73, 0x70, 0x65, 0x63, 0x69, 0x61, 0x6c, 0x69, 0x7a, 0x65, 0x64, 0x2e, 0x68, 0x70, 0x70, 0x00
	.type		__unnamed_1,@object
	.size		__unnamed_1,(.L_0 - __unnamed_1)
__unnamed_1:
        /*0072*/ 	.byte	0x76, 0x6f, 0x69, 0x64, 0x20, 0x63, 0x75, 0x74, 0x6c, 0x61, 0x73, 0x73, 0x3a, 0x3a, 0x67, 0x65
        /* <DEDUP_REMOVED lines=179> */
        /*0bb2*/ 	.byte	0x64, 0x65, 0x6e, 0x74, 0x69, 0x74, 0x79, 0x5d, 0x00
.L_0:


//--------------------- .nv.shared._ZN7cutlass13device_kernelINS_4gemm6kernel13GemmUniversalIN4cute5tupleIJiiiiEEENS1_10collective13CollectiveMmaINS1_34MainloopSm90TmaGmmaWarpSpecializedILi2ENS5_IJNS4_1CILi1EEESB_SB_EEENS1_35KernelTmaWarpSpecializedCooperativeEEENS5_IJNSA_ILi128EEENSA_ILi48EEENSA_ILi256EEEEEENS_6half_tENS5_IJlSB_lEEESJ_SK_NS4_8TiledMMAINS4_8MMA_AtomIJNS4_4SM904GMMA25MMA_64x16x16_F32F16F16_SSILNSO_5MajorE0ELSQ_0ELNSO_7ScaleInE1ELSR_1EEEEEENS4_6LayoutINS5_IJNSA_ILi2EEESB_SB_EEENS5_IJSB_NSA_ILi0EEESX_EEEEENS5_IJNS4_10UnderscoreES10_S10_EEEEENS4_13SM90_TMA_LOADENS4_14ComposedLayoutINS4_7SwizzleILi3ELi4ELi3EEENS4_18smem_ptr_flag_bitsILi16EEENSU_INS5_IJNSA_ILi8EEENSA_ILi64EEEEEENS5_IJS1A_SB_EEEEEEEvNS4_8identityES13_S1E_vS1F_EENS_8epilogue10collective6detail29Sm90TmaWarpSpecializedAdapterINS1I_15DefaultEpilogueISJ_SK_SK_NS1H_6thread17LinearCombinationISJ_Li1EffLNS1M_9ScaleType4KindE0ELNS_15FloatRoundStyleE2ESJ_EENS1_15EpilogueDefaultEEEEEvvEEEEvNT_6ParamsE --------------------------
	.section	.nv.shared._ZN7cutlass13device_kernelINS_4gemm6kernel13GemmUniversalIN4cute5tupleIJiiiiEEENS1_10collective13CollectiveMmaINS1_34MainloopSm90TmaGmmaWarpSpecializedILi2ENS5_IJNS4_1CILi1EEESB_SB_EEENS1_35KernelTmaWarpSpecializedCooperativeEEENS5_IJNSA_ILi128EEENSA_ILi48EEENSA_ILi256EEEEEENS_6half_tENS5_IJlSB_lEEESJ_SK_NS4_8TiledMMAINS4_8MMA_AtomIJNS4_4SM904GMMA25MMA_64x16x16_F32F16F16_SSILNSO_5MajorE0ELSQ_0ELNSO_7ScaleInE1ELSR_1EEEEEENS4_6LayoutINS5_IJNSA_ILi2EEESB_SB_EEENS5_IJSB_NSA_ILi0EEESX_EEEEENS5_IJNS4_10UnderscoreES10_S10_EEEEENS4_13SM90_TMA_LOADENS4_14ComposedLayoutINS4_7SwizzleILi3ELi4ELi3EEENS4_18smem_ptr_flag_bitsILi16EEENSU_INS5_IJNSA_ILi8EEENSA_ILi64EEEEEENS5_IJS1A_SB_EEEEEEEvNS4_8identityES13_S1E_vS1F_EENS_8epilogue10collective6detail29Sm90TmaWarpSpecializedAdapterINS1I_15DefaultEpilogueISJ_SK_SK_NS1H_6thread17LinearCombinationISJ_Li1EffLNS1M_9ScaleType4KindE0ELNS_15FloatRoundStyleE2ESJ_EENS1_15EpilogueDefaultEEEEEvvEEEEvNT_6ParamsE,"aw",@nobits
	.sectionflags	@""
	.align	16
	.zero		1024


//--------------------- .nv.shared.reserved.0     --------------------------
	.section	.nv.shared.reserved.0,"aw",@nobits
	.weak		__nv_reservedSMEM_offset_0_alias
	.size		__nv_reservedSMEM_offset_0_alias, 0, 0
	.other		__nv_reservedSMEM_offset_0_alias,@"STO_CUDA_RESERVED_SHARED STV_DEFAULT"
__nv_reservedSMEM_offset_0_alias:
	.zero		0


//--------------------- .nv.global                --------------------------
	.section	.nv.global,"aw",@nobits
.nv.global:
	.type		_ZN39_INTERNAL_32bb4fc5_4_k_cu_427f554c_55454cute1_E,@object
	.size		_ZN39_INTERNAL_32bb4fc5_4_k_cu_427f554c_55454cute1_E,(_ZN39_INTERNAL_32bb4fc5_4_k_cu_427f554c_55454cuda3std3__45__cpo6cbeginE - _ZN39_INTERNAL_32bb4fc5_4_k_cu_427f554c_55454cute1_E)
_ZN39_INTERNAL_32bb4fc5_4_k_cu_427f554c_55454cute1_E:
	.zero		1
	.type		_ZN39_INTERNAL_32bb4fc5_4_k_cu_427f554c_55454cuda3std3__45__cpo6cbeginE,@object
	.size		_ZN39_INTERNAL_32bb4fc5_4_k_cu_427f554c_55454cuda3std3__45__cpo6cbeginE,(_ZN39_INTERNAL_32bb4fc5_4_k_cu_427f554c_55454cuda3std3__48in_placeE - _ZN39_INTERNAL_32bb4fc5_4_k_cu_427f554c_55454cuda3std3__45__cpo6cbeginE)
_ZN39_INTERNAL_32bb4fc5_4_k_cu_427f554c_55454cuda3std3__45__cpo6cbeginE:
	.zero		1
	.type		_ZN39_INTERNAL_32bb4fc5_4_k_cu_427f554c_55454cuda3std3__48in_placeE,@object
	.size		_ZN39_INTERNAL_32bb4fc5_4_k_cu_427f554c_55454cuda3std3__48in_placeE,(_ZN39_INTERNAL_32bb4fc5_4_k_cu_427f554c_55454cuda3std6ranges3__45__cpo9iter_moveE - _ZN39_INTERNAL_32bb4fc5_4_k_cu_427f554c_55454cuda3std3__48in_placeE)
_ZN39_INTERNAL_32bb4fc5_4_k_cu_427f554c_55454cuda3std3__48in_placeE:
	.zero		1
	.type		_ZN39_INTERNAL_32bb4fc5_4_k_cu_427f554c_55454cuda3std6ranges3__45__cpo9iter_moveE,@object
	.size		_ZN39_INTERNAL_32bb4fc5_4_k_cu_427f554c_55454cuda3std6ranges3__45__cpo9iter_moveE,(_ZN39_INTERNAL_32bb4fc5_4_k_cu_427f554c_55454cuda3std3__45__cpo5beginE - _ZN39_INTERNAL_32bb4fc5_4_k_cu_427f554c_55454cuda3std6ranges3__45__cpo9iter_moveE)
_ZN39_INTERNAL_32bb4fc5_4_k_cu_427f554c_55454cuda3std6ranges3__45__cpo9iter_moveE:
	.zero		1
	.type		_ZN39_INTERNAL_32bb4fc5_4_k_cu_427f554c_55454cuda3std3__45__cpo5beginE,@object
	.size		_ZN39_INTERNAL_32bb4fc5_4_k_cu_427f554c_55454cuda3std3__45__cpo5beginE,(_ZN39_INTERNAL_32bb4fc5_4_k_cu_427f554c_55454cuda3std3__441_GLOBAL__N__32bb4fc5_4_k_cu_427f554c_55456ignoreE - _ZN39_INTERNAL_32bb4fc5_4_k_cu_427f554c_55454cuda3std3__45__cpo5beginE)
_ZN39_INTERNAL_32bb4fc5_4_k_cu_427f554c_55454cuda3std3__45__cpo5beginE:
	.zero		1
	.type		_ZN39_INTERNAL_32bb4fc5_4_k_cu_427f554c_55454cuda3std3__441_GLOBAL__N__32bb4fc5_4_k_cu_427f554c_55456ignoreE,@object
	.size		_ZN39_INTERNAL_32bb4fc5_4_k_cu_427f554c_55454cuda3std3__441_GLOBAL__N__32bb4fc5_4_k_cu_427f554c_55456ignoreE,(_ZN39_INTERNAL_32bb4fc5_4_k_cu_427f554c_55454cute7productE - _ZN39_INTERNAL_32bb4fc5_4_k_cu_427f554c_55454cuda3std3__441_GLOBAL__N__32bb4fc5_4_k_cu_427f554c_55456ignoreE)
_ZN39_INTERNAL_32bb4fc5_4_k_cu_427f554c_55454cuda3std3__441_GLOBAL__N__32bb4fc5_4_k_cu_427f554c_55456ignoreE:
	.zero		1
	.type		_ZN39_INTERNAL_32bb4fc5_4_k_cu_427f554c_55454cute7productE,@object
	.size		_ZN39_INTERNAL_32bb4fc5_4_k_cu_427f554c_55454cute7productE,(_ZN39_INTERNAL_32bb4fc5_4_k_cu_427f554c_55454cuda3std3__45__cpo3endE - _ZN39_INTERNAL_32bb4fc5_4_k_cu_427f554c_55454cute7productE)
_ZN39_INTERNAL_32bb4fc5_4_k_cu_427f554c_55454cute7productE:
	.zero		1
	.type		_ZN39_INTERNAL_32bb4fc5_4_k_cu_427f554c_55454cuda3std3__45__cpo3endE,@object
	.size		_ZN39_INTERNAL_32bb4fc5_4_k_cu_427f554c_55454cuda3std3__45__cpo3endE,(_ZN39_INTERNAL_32bb4fc5_4_k_cu_427f554c_55454cuda3std3__419piecewise_constructE - _ZN39_INTERNAL_32bb4fc5_4_k_cu_427f554c_55454cuda3std3__45__cpo3endE)
_ZN39_INTERNAL_32bb4fc5_4_k_cu_427f554c_55454cuda3std3__45__cpo3endE:
	.zero		1
	.type		_ZN39_INTERNAL_32bb4fc5_4_k_cu_427f554c_55454cuda3std3__419piecewise_constructE,@object
	.size		_ZN39_INTERNAL_32bb4fc5_4_k_cu_427f554c_55454cuda3std3__419piecewise_constructE,(_ZN39_INTERNAL_32bb4fc5_4_k_cu_427f554c_55454cuda3std3__45__cpo4cendE - _ZN39_INTERNAL_32bb4fc5_4_k_cu_427f554c_55454cuda3std3__419piecewise_constructE)
_ZN39_INTERNAL_32bb4fc5_4_k_cu_427f554c_55454cuda3std3__419piecewise_constructE:
	.zero		1
	.type		_ZN39_INTERNAL_32bb4fc5_4_k_cu_427f554c_55454cuda3std3__45__cpo4cendE,@object
	.size		_ZN39_INTERNAL_32bb4fc5_4_k_cu_427f554c_55454cuda3std3__45__cpo4cendE,(_ZN39_INTERNAL_32bb4fc5_4_k_cu_427f554c_55454cuda3std6ranges3__45__cpo4swapE - _ZN39_INTERNAL_32bb4fc5_4_k_cu_427f554c_55454cuda3std3__45__cpo4cendE)
_ZN39_INTERNAL_32bb4fc5_4_k_cu_427f554c_55454cuda3std3__45__cpo4cendE:
	.zero		1
	.type		_ZN39_INTERNAL_32bb4fc5_4_k_cu_427f554c_55454cuda3std6ranges3__45__cpo4swapE,@object
	.size		_ZN39_INTERNAL_32bb4fc5_4_k_cu_427f554c_55454cuda3std6ranges3__45__cpo4swapE,(.L_8 - _ZN39_INTERNAL_32bb4fc5_4_k_cu_427f554c_55454cuda3std6ranges3__45__cpo4swapE)
_ZN39_INTERNAL_32bb4fc5_4_k_cu_427f554c_55454cuda3std6ranges3__45__cpo4swapE:
	.zero		1
.L_8:


//--------------------- .nv.constant0._ZN7cutlass13device_kernelINS_4gemm6kernel13GemmUniversalIN4cute5tupleIJiiiiEEENS1_10collective13CollectiveMmaINS1_34MainloopSm90TmaGmmaWarpSpecializedILi2ENS5_IJNS4_1CILi1EEESB_SB_EEENS1_35KernelTmaWarpSpecializedCooperativeEEENS5_IJNSA_ILi128EEENSA_ILi48EEENSA_ILi256EEEEEENS_6half_tENS5_IJlSB_lEEESJ_SK_NS4_8TiledMMAINS4_8MMA_AtomIJNS4_4SM904GMMA25MMA_64x16x16_F32F16F16_SSILNSO_5MajorE0ELSQ_0ELNSO_7ScaleInE1ELSR_1EEEEEENS4_6LayoutINS5_IJNSA_ILi2EEESB_SB_EEENS5_IJSB_NSA_ILi0EEESX_EEEEENS5_IJNS4_10UnderscoreES10_S10_EEEEENS4_13SM90_TMA_LOADENS4_14ComposedLayoutINS4_7SwizzleILi3ELi4ELi3EEENS4_18smem_ptr_flag_bitsILi16EEENSU_INS5_IJNSA_ILi8EEENSA_ILi64EEEEEENS5_IJS1A_SB_EEEEEEEvNS4_8identityES13_S1E_vS1F_EENS_8epilogue10collective6detail29Sm90TmaWarpSpecializedAdapterINS1I_15DefaultEpilogueISJ_SK_SK_NS1H_6thread17LinearCombinationISJ_Li1EffLNS1M_9ScaleType4KindE0ELNS_15FloatRoundStyleE2ESJ_EENS1_15EpilogueDefaultEEEEEvvEEEEvNT_6ParamsE --------------------------
	.section	.nv.constant0._ZN7cutlass13device_kernelINS_4gemm6kernel13GemmUniversalIN4cute5tupleIJiiiiEEENS1_10collective13CollectiveMmaINS1_34MainloopSm90TmaGmmaWarpSpecializedILi2ENS5_IJNS4_1CILi1EEESB_SB_EEENS1_35KernelTmaWarpSpecializedCooperativeEEENS5_IJNSA_ILi128EEENSA_ILi48EEENSA_ILi256EEEEEENS_6half_tENS5_IJlSB_lEEESJ_SK_NS4_8TiledMMAINS4_8MMA_AtomIJNS4_4SM904GMMA25MMA_64x16x16_F32F16F16_SSILNSO_5MajorE0ELSQ_0ELNSO_7ScaleInE1ELSR_1EEEEEENS4_6LayoutINS5_IJNSA_ILi2EEESB_SB_EEENS5_IJSB_NSA_ILi0EEESX_EEEEENS5_IJNS4_10UnderscoreES10_S10_EEEEENS4_13SM90_TMA_LOADENS4_14ComposedLayoutINS4_7SwizzleILi3ELi4ELi3EEENS4_18smem_ptr_flag_bitsILi16EEENSU_INS5_IJNSA_ILi8EEENSA_ILi64EEEEEENS5_IJS1A_SB_EEEEEEEvNS4_8identityES13_S1E_vS1F_EENS_8epilogue10collective6detail29Sm90TmaWarpSpecializedAdapterINS1I_15DefaultEpilogueISJ_SK_SK_NS1H_6thread17LinearCombinationISJ_Li1EffLNS1M_9ScaleType4KindE0ELNS_15FloatRoundStyleE2ESJ_EENS1_15EpilogueDefaultEEEEEvvEEEEvNT_6ParamsE,"a",@progbits
	.sectionflags	@""
	.align	4
.nv.constant0._ZN7cutlass13device_kernelINS_4gemm6kernel13GemmUniversalIN4cute5tupleIJiiiiEEENS1_10collective13CollectiveMmaINS1_34MainloopSm90TmaGmmaWarpSpecializedILi2ENS5_IJNS4_1CILi1EEESB_SB_EEENS1_35KernelTmaWarpSpecializedCooperativeEEENS5_IJNSA_ILi128EEENSA_ILi48EEENSA_ILi256EEEEEENS_6half_tENS5_IJlSB_lEEESJ_SK_NS4_8TiledMMAINS4_8MMA_AtomIJNS4_4SM904GMMA25MMA_64x16x16_F32F16F16_SSILNSO_5MajorE0ELSQ_0ELNSO_7ScaleInE1ELSR_1EEEEEENS4_6LayoutINS5_IJNSA_ILi2EEESB_SB_EEENS5_IJSB_NSA_ILi0EEESX_EEEEENS5_IJNS4_10UnderscoreES10_S10_EEEEENS4_13SM90_TMA_LOADENS4_14ComposedLayoutINS4_7SwizzleILi3ELi4ELi3EEENS4_18smem_ptr_flag_bitsILi16EEENSU_INS5_IJNSA_ILi8EEENSA_ILi64EEEEEENS5_IJS1A_SB_EEEEEEEvNS4_8identityES13_S1E_vS1F_EENS_8epilogue10collective6detail29Sm90TmaWarpSpecializedAdapterINS1I_15DefaultEpilogueISJ_SK_SK_NS1H_6thread17LinearCombinationISJ_Li1EffLNS1M_9ScaleType4KindE0ELNS_15FloatRoundStyleE2ESJ_EENS1_15EpilogueDefaultEEEEEvvEEEEvNT_6ParamsE:
	.zero		1664


//--------------------- SYMBOLS --------------------------

	.type		.nv.reservedSmem.offset0,@object
	.size		.nv.reservedSmem.offset0,0x4
	.type		__assertfail,@function
